	.target	sm_100a

	.elftype	@"ET_EXEC"


//--------------------- .note.nv.tkinfo           --------------------------
	.section	.note.nv.tkinfo,"",@"SHT_NOTE"
	.sectionflags	@"SHF_NOTE_NV_TKINFO"
	.tkinfo
        /*0018*/ 	.word	0x00000002
        /*0030*/ 	.string	""
        /*0030*/ 	.string	"ptxas"
        /*0030*/ 	.string	"Cuda compilation tools, release 13.0, V13.0.88"
        /*0030*/ 	.string	"Build cuda_13.0.r13.0/compiler.36424714_0"
        /*0030*/ 	.string	"-arch sm_100a -m 64 "



//--------------------- .note.nv.cuinfo           --------------------------
	.section	.note.nv.cuinfo,"",@"SHT_NOTE"
	.sectionflags	@"SHF_NOTE_NV_CUINFO"
        /*0018*/ 	.short	0x0002
        /*001a*/ 	.short	0x0064
        /*001c*/ 	.short	0x0082
	.zero		2


//--------------------- .nv.info                  --------------------------
	.section	.nv.info,"",@"SHT_CUDA_INFO"
	.align	4


	//----- nvinfo : EIATTR_REGCOUNT
	.align		4
        /*0000*/ 	.byte	0x04, 0x2f
        /*0002*/ 	.short	(.L_19 - .L_18)
	.align		4
.L_18:
        /*0004*/ 	.word	index@(_ZN7cutlass13device_kernelINS_4gemm6kernel13GemmUniversalIN4cute5tupleIJiiiiEEENS1_10collective13CollectiveMmaINS1_35MainloopSm100TmaUmmaWarpSpecializedILi2ELi2ELi4ENS5_IJNS4_1CILi2EEENSA_ILi1EEESC_EEEEENS5_IJNSA_ILi64EEENSA_ILi256EEENSA_ILi128EEEEEENS_10bfloat16_tENS5_IJlSC_lEEESJ_SK_NS4_8TiledMMAINS4_8MMA_AtomIJNS4_20SM100_MMA_F16BF16_SSISJ_SJ_fLi64ELi256ELNS4_4UMMA5MajorE0ELSP_0ELNSO_7ScaleInE0ELSQ_0EEEEEENS4_6LayoutINS5_IJSC_SC_SC_EEENS5_IJNSA_ILi0EEESV_SV_EEEEENS5_IJNS4_10UnderscoreESY_SY_EEEEENS4_13SM90_TMA_LOADENS4_14ComposedLayoutINS4_7SwizzleILi3ELi4ELi3EEENS4_18smem_ptr_flag_bitsILi16EEENST_INS5_IJNSA_ILi8EEESF_EEENS5_IJSF_SC_EEEEEEEvNS4_8identityENS4_23SM90_TMA_LOAD_MULTICASTES1B_vS1C_EENS_8epilogue10collective18CollectiveEpilogueINS1F_23Sm100TmaWarpSpecializedILi4ELi2ELi32ELb1ELb0EEEJSI_NS5_IJNST_ISF_SC_EES1K_EEESJ_SK_SJ_SK_NS1F_6fusion15FusionCallbacksIS1J_NS1M_17LinearCombinationISJ_fSJ_fLNS_15FloatRoundStyleE2EEESI_S1L_JEEENS4_5SM1004TMEM4LOAD26SM100_TMEM_LOAD_16dp256b8xES11_S1B_NS4_17SM75_U32x4_LDSM_NENS4_14SM90_TMA_STOREES1B_NS4_17SM90_U32x4_STSM_NENS4_39AutoVectorizingCopyWithAssumedAlignmentILi128EEEEEEvvEEEEvNT_6ParamsE)
        /*0008*/ 	.word	0x0000007a


	//----- nvinfo : EIATTR_FRAME_SIZE
	.align		4
.L_19:
        /*000c*/ 	.byte	0x04, 0x11
        /*000e*/ 	.short	(.L_21 - .L_20)
	.align		4
.L_20:
        /*0010*/ 	.word	index@($__internal_2_$__cuda_sm10x_tcgen05_guardrail_trap_unallocated_columns_being_dealloced)
        /*0014*/ 	.word	0x00000000


	//----- nvinfo : EIATTR_FRAME_SIZE
	.align		4
.L_21:
        /*0018*/ 	.byte	0x04, 0x11
        /*001a*/ 	.short	(.L_23 - .L_22)
	.align		4
.L_22:
        /*001c*/ 	.word	index@($__internal_1_$__cuda_sm10x_tcgen05_guardrail_trap_phase_invalid_during_alloc)
        /*0020*/ 	.word	0x00000000


	//----- nvinfo : EIATTR_FRAME_SIZE
	.align		4
.L_23:
        /*0024*/ 	.byte	0x04, 0x11
        /*0026*/ 	.short	(.L_25 - .L_24)
	.align		4
.L_24:
        /*0028*/ 	.word	index@($__internal_0_$__cuda_sm10x_tcgen05_guardrail_trap_col_being_dealloced_not_returned_by_alloc)
        /*002c*/ 	.word	0x00000000


	//----- nvinfo : EIATTR_FRAME_SIZE
	.align		4
.L_25:
        /*0030*/ 	.byte	0x04, 0x11
        /*0032*/ 	.short	(.L_27 - .L_26)
	.align		4
.L_26:
        /*0034*/ 	.word	index@(_ZN7cutlass13device_kernelINS_4gemm6kernel13GemmUniversalIN4cute5tupleIJiiiiEEENS1_10collective13CollectiveMmaINS1_35MainloopSm100TmaUmmaWarpSpecializedILi2ELi2ELi4ENS5_IJNS4_1CILi2EEENSA_ILi1EEESC_EEEEENS5_IJNSA_ILi64EEENSA_ILi256EEENSA_ILi128EEEEEENS_10bfloat16_tENS5_IJlSC_lEEESJ_SK_NS4_8TiledMMAINS4_8MMA_AtomIJNS4_20SM100_MMA_F16BF16_SSISJ_SJ_fLi64ELi256ELNS4_4UMMA5MajorE0ELSP_0ELNSO_7ScaleInE0ELSQ_0EEEEEENS4_6LayoutINS5_IJSC_SC_SC_EEENS5_IJNSA_ILi0EEESV_SV_EEEEENS5_IJNS4_10UnderscoreESY_SY_EEEEENS4_13SM90_TMA_LOADENS4_14ComposedLayoutINS4_7SwizzleILi3ELi4ELi3EEENS4_18smem_ptr_flag_bitsILi16EEENST_INS5_IJNSA_ILi8EEESF_EEENS5_IJSF_SC_EEEEEEEvNS4_8identityENS4_23SM90_TMA_LOAD_MULTICASTES1B_vS1C_EENS_8epilogue10collective18CollectiveEpilogueINS1F_23Sm100TmaWarpSpecializedILi4ELi2ELi32ELb1ELb0EEEJSI_NS5_IJNST_ISF_SC_EES1K_EEESJ_SK_SJ_SK_NS1F_6fusion15FusionCallbacksIS1J_NS1M_17LinearCombinationISJ_fSJ_fLNS_15FloatRoundStyleE2EEESI_S1L_JEEENS4_5SM1004TMEM4LOAD26SM100_TMEM_LOAD_16dp256b8xES11_S1B_NS4_17SM75_U32x4_LDSM_NENS4_14SM90_TMA_STOREES1B_NS4_17SM90_U32x4_STSM_NENS4_39AutoVectorizingCopyWithAssumedAlignmentILi128EEEEEEvvEEEEvNT_6ParamsE)
        /*0038*/ 	.word	0x00000000


	//----- nvinfo : EIATTR_MIN_STACK_SIZE
	.align		4
.L_27:
        /*003c*/ 	.byte	0x04, 0x12
        /*003e*/ 	.short	(.L_29 - .L_28)
	.align		4
.L_28:
        /*0040*/ 	.word	index@(_ZN7cutlass13device_kernelINS_4gemm6kernel13GemmUniversalIN4cute5tupleIJiiiiEEENS1_10collective13CollectiveMmaINS1_35MainloopSm100TmaUmmaWarpSpecializedILi2ELi2ELi4ENS5_IJNS4_1CILi2EEENSA_ILi1EEESC_EEEEENS5_IJNSA_ILi64EEENSA_ILi256EEENSA_ILi128EEEEEENS_10bfloat16_tENS5_IJlSC_lEEESJ_SK_NS4_8TiledMMAINS4_8MMA_AtomIJNS4_20SM100_MMA_F16BF16_SSISJ_SJ_fLi64ELi256ELNS4_4UMMA5MajorE0ELSP_0ELNSO_7ScaleInE0ELSQ_0EEEEEENS4_6LayoutINS5_IJSC_SC_SC_EEENS5_IJNSA_ILi0EEESV_SV_EEEEENS5_IJNS4_10UnderscoreESY_SY_EEEEENS4_13SM90_TMA_LOADENS4_14ComposedLayoutINS4_7SwizzleILi3ELi4ELi3EEENS4_18smem_ptr_flag_bitsILi16EEENST_INS5_IJNSA_ILi8EEESF_EEENS5_IJSF_SC_EEEEEEEvNS4_8identityENS4_23SM90_TMA_LOAD_MULTICASTES1B_vS1C_EENS_8epilogue10collective18CollectiveEpilogueINS1F_23Sm100TmaWarpSpecializedILi4ELi2ELi32ELb1ELb0EEEJSI_NS5_IJNST_ISF_SC_EES1K_EEESJ_SK_SJ_SK_NS1F_6fusion15FusionCallbacksIS1J_NS1M_17LinearCombinationISJ_fSJ_fLNS_15FloatRoundStyleE2EEESI_S1L_JEEENS4_5SM1004TMEM4LOAD26SM100_TMEM_LOAD_16dp256b8xES11_S1B_NS4_17SM75_U32x4_LDSM_NENS4_14SM90_TMA_STOREES1B_NS4_17SM90_U32x4_STSM_NENS4_39AutoVectorizingCopyWithAssumedAlignmentILi128EEEEEEvvEEEEvNT_6ParamsE)
        /*0044*/ 	.word	0x00000000
.L_29:


//--------------------- .nv.compat                --------------------------
	.section	.nv.compat,"",@"SHT_CUDA_COMPAT_INFO"
	.align	4
        /*0000*/ 	.byte	0x02, 0x09, 0x01, 0x00, 0x02, 0x02, 0x02, 0x00, 0x02, 0x05, 0x05, 0x00, 0x03, 0x07, 0x01, 0x01
        /*0010*/ 	.byte	0x02, 0x03, 0x01, 0x00, 0x02, 0x06, 0x01, 0x00, 0x04, 0x0b, 0x08, 0x00, 0x09, 0x00, 0x00, 0x00
        /*0020*/ 	.byte	0x00, 0x00, 0x00, 0x00


//--------------------- .nv.info._ZN7cutlass13device_kernelINS_4gemm6kernel13GemmUniversalIN4cute5tupleIJiiiiEEENS1_10collective13CollectiveMmaINS1_35MainloopSm100TmaUmmaWarpSpecializedILi2ELi2ELi4ENS5_IJNS4_1CILi2EEENSA_ILi1EEESC_EEEEENS5_IJNSA_ILi64EEENSA_ILi256EEENSA_ILi128EEEEEENS_10bfloat16_tENS5_IJlSC_lEEESJ_SK_NS4_8TiledMMAINS4_8MMA_AtomIJNS4_20SM100_MMA_F16BF16_SSISJ_SJ_fLi64ELi256ELNS4_4UMMA5MajorE0ELSP_0ELNSO_7ScaleInE0ELSQ_0EEEEEENS4_6LayoutINS5_IJSC_SC_SC_EEENS5_IJNSA_ILi0EEESV_SV_EEEEENS5_IJNS4_10UnderscoreESY_SY_EEEEENS4_13SM90_TMA_LOADENS4_14ComposedLayoutINS4_7SwizzleILi3ELi4ELi3EEENS4_18smem_ptr_flag_bitsILi16EEENST_INS5_IJNSA_ILi8EEESF_EEENS5_IJSF_SC_EEEEEEEvNS4_8identityENS4_23SM90_TMA_LOAD_MULTICASTES1B_vS1C_EENS_8epilogue10collective18CollectiveEpilogueINS1F_23Sm100TmaWarpSpecializedILi4ELi2ELi32ELb1ELb0EEEJSI_NS5_IJNST_ISF_SC_EES1K_EEESJ_SK_SJ_SK_NS1F_6fusion15FusionCallbacksIS1J_NS1M_17LinearCombinationISJ_fSJ_fLNS_15FloatRoundStyleE2EEESI_S1L_JEEENS4_5SM1004TMEM4LOAD26SM100_TMEM_LOAD_16dp256b8xES11_S1B_NS4_17SM75_U32x4_LDSM_NENS4_14SM90_TMA_STOREES1B_NS4_17SM90_U32x4_STSM_NENS4_39AutoVectorizingCopyWithAssumedAlignmentILi128EEEEEEvvEEEEvNT_6ParamsE --------------------------
	.section	.nv.info._ZN7cutlass13device_kernelINS_4gemm6kernel13GemmUniversalIN4cute5tupleIJiiiiEEENS1_10collective13CollectiveMmaINS1_35MainloopSm100TmaUmmaWarpSpecializedILi2ELi2ELi4ENS5_IJNS4_1CILi2EEENSA_ILi1EEESC_EEEEENS5_IJNSA_ILi64EEENSA_ILi256EEENSA_ILi128EEEEEENS_10bfloat16_tENS5_IJlSC_lEEESJ_SK_NS4_8TiledMMAINS4_8MMA_AtomIJNS4_20SM100_MMA_F16BF16_SSISJ_SJ_fLi64ELi256ELNS4_4UMMA5MajorE0ELSP_0ELNSO_7ScaleInE0ELSQ_0EEEEEENS4_6LayoutINS5_IJSC_SC_SC_EEENS5_IJNSA_ILi0EEESV_SV_EEEEENS5_IJNS4_10UnderscoreESY_SY_EEEEENS4_13SM90_TMA_LOADENS4_14ComposedLayoutINS4_7SwizzleILi3ELi4ELi3EEENS4_18smem_ptr_flag_bitsILi16EEENST_INS5_IJNSA_ILi8EEESF_EEENS5_IJSF_SC_EEEEEEEvNS4_8identityENS4_23SM90_TMA_LOAD_MULTICASTES1B_vS1C_EENS_8epilogue10collective18CollectiveEpilogueINS1F_23Sm100TmaWarpSpecializedILi4ELi2ELi32ELb1ELb0EEEJSI_NS5_IJNST_ISF_SC_EES1K_EEESJ_SK_SJ_SK_NS1F_6fusion15FusionCallbacksIS1J_NS1M_17LinearCombinationISJ_fSJ_fLNS_15FloatRoundStyleE2EEESI_S1L_JEEENS4_5SM1004TMEM4LOAD26SM100_TMEM_LOAD_16dp256b8xES11_S1B_NS4_17SM75_U32x4_LDSM_NENS4_14SM90_TMA_STOREES1B_NS4_17SM90_U32x4_STSM_NENS4_39AutoVectorizingCopyWithAssumedAlignmentILi128EEEEEEvvEEEEvNT_6ParamsE,"",@"SHT_CUDA_INFO"
	.sectionflags	@""
	.align	4


	//----- nvinfo : EIATTR_CUDA_API_VERSION
	.align		4
        /*0000*/ 	.byte	0x04, 0x37
        /*0002*/ 	.short	(.L_31 - .L_30)
.L_30:
        /*0004*/ 	.word	0x00000082


	//----- nvinfo : EIATTR_KPARAM_INFO
	.align		4
.L_31:
        /*0008*/ 	.byte	0x04, 0x17
        /*000a*/ 	.short	(.L_33 - .L_32)
.L_32:
        /*000c*/ 	.word	0x00000000
        /*0010*/ 	.short	0x0000
        /*0012*/ 	.short	0x0000
        /*0014*/ 	.byte	0x00, 0xf0, 0x01, 0x20


	//----- nvinfo : EIATTR_AT_ENTRY_FRAGMENTS
	.align		4
.L_33:
        /*0018*/ 	.byte	0x04, 0x4f
        /*001a*/ 	.short	(.L_35 - .L_34)


	//   ....[0]....
.L_34:
        /*001c*/ 	.word	0x00000006


	//----- nvinfo : EIATTR_RESERVED_SMEM_USED
	.align		4
.L_35:
        /*0020*/ 	.byte	0x01, 0x41
	.zero		2


	//----- nvinfo : EIATTR_SPARSE_MMA_MASK
	.align		4
        /*0024*/ 	.byte	0x03, 0x50
        /*0026*/ 	.short	0x0000


	//----- nvinfo : EIATTR_TCGEN05_1CTA_USED
	.align		4
        /*0028*/ 	.byte	0x01, 0x51
	.zero		2


	//----- nvinfo : EIATTR_MAXREG_COUNT
	.align		4
        /*002c*/ 	.byte	0x03, 0x1b
        /*002e*/ 	.short	0x00ff


	//----- nvinfo : EIATTR_NUM_BARRIERS
	.align		4
        /*0030*/ 	.byte	0x02, 0x4c
        /*0032*/ 	.byte	0x07
	.zero		1


	//----- nvinfo : EIATTR_EXTERNS
	.align		4
        /*0034*/ 	.byte	0x04, 0x0f
        /*0036*/ 	.short	(.L_37 - .L_36)


	//   ....[0]....
	.align		4
.L_36:
        /*0038*/ 	.word	index@(__assertfail)


	//----- nvinfo : EIATTR_MERCURY_ISA_VERSION
	.align		4
.L_37:
        /*003c*/ 	.byte	0x03, 0x5f
        /*003e*/ 	.short	0x0101


	//----- nvinfo : EIATTR_INT_WARP_WIDE_INSTR_OFFSETS
	.align		4
        /*0040*/ 	.byte	0x04, 0x31
        /*0042*/ 	.short	(.L_39 - .L_38)


	//   ....[0]....
.L_38:
        /*0044*/ 	.word	0x00003e70


	//   ....[1]....
        /*0048*/ 	.word	0x00003e90


	//   ....[2]....
        /*004c*/ 	.word	0x00003ec0


	//   ....[3]....
        /*0050*/ 	.word	0x00004a90


	//   ....[4]....
        /*0054*/ 	.word	0x00004af0


	//   ....[5]....
        /*0058*/ 	.word	0x00004be0


	//   ....[6]....
        /*005c*/ 	.word	0x00004c60


	//   ....[7]....
        /*0060*/ 	.word	0x00004d60


	//   ....[8]....
        /*0064*/ 	.word	0x00004df0


	//   ....[9]....
        /*0068*/ 	.word	0x00004ef0


	//   ....[10]....
        /*006c*/ 	.word	0x00004fa0


	//----- nvinfo : EIATTR_COOP_GROUP_MASK_REGIDS
	.align		4
.L_39:
        /*0070*/ 	.byte	0x04, 0x29
        /*0072*/ 	.short	(.L_41 - .L_40)


	//   ....[0]....
.L_40:
        /*0074*/ 	.word	0xffffffff


	//   ....[1]....
        /*0078*/ 	.word	0xffffffff


	//   ....[2]....
        /*007c*/ 	.word	0xffffffff


	//   ....[3]....
        /*0080*/ 	.word	0xffffffff


	//   ....[4]....
        /*0084*/ 	.word	0xffffffff


	//   ....[5]....
        /*0088*/ 	.word	0xffffffff


	//   ....[6]....
        /*008c*/ 	.word	0xffffffff


	//   ....[7]....
        /*0090*/ 	.word	0xffffffff


	//   ....[8]....
        /*0094*/ 	.word	0xffffffff


	//   ....[9]....
        /*0098*/ 	.word	0xffffffff


	//   ....[10]....
        /*009c*/ 	.word	0xffffffff


	//   ....[11]....
        /*00a0*/ 	.word	0xffffffff


	//   ....[12]....
        /*00a4*/ 	.word	0xffffffff


	//   ....[13]....
        /*00a8*/ 	.word	0xffffffff


	//----- nvinfo : EIATTR_COOP_GROUP_INSTR_OFFSETS
	.align		4
.L_41:
        /*00ac*/ 	.byte	0x04, 0x28
        /*00ae*/ 	.short	(.L_43 - .L_42)


	//   ....[0]....
.L_42:
        /*00b0*/ 	.word	0x00000080


	//   ....[1]....
        /*00b4*/ 	.word	0x000004f0


	//   ....[2]....
        /*00b8*/ 	.word	0x00000650


	//   ....[3]....
        /*00bc*/ 	.word	0x000007f0


	//   ....[4]....
        /*00c0*/ 	.word	0x000008f0


	//   ....[5]....
        /*00c4*/ 	.word	0x00000a60


	//   ....[6]....
        /*00c8*/ 	.word	0x00000c00


	//   ....[7]....
        /*00cc*/ 	.word	0x00000db0


	//   ....[8]....
        /*00d0*/ 	.word	0x00002110


	//   ....[9]....
        /*00d4*/ 	.word	0x00002ea0


	//   ....[10]....
        /*00d8*/ 	.word	0x000030b0


	//   ....[11]....
        /*00dc*/ 	.word	0x000030e0


	//   ....[12]....
        /*00e0*/ 	.word	0x00003d50


	//   ....[13]....
        /*00e4*/ 	.word	0x00003f80


	//----- nvinfo : EIATTR_VRC_CTA_INIT_COUNT
	.align		4
.L_43:
        /*00e8*/ 	.byte	0x02, 0x4a
        /*00ea*/ 	.byte	0x80
	.zero		1


	//----- nvinfo : EIATTR_SYSCALL_OFFSETS
	.align		4
        /*00ec*/ 	.byte	0x04, 0x46
        /*00ee*/ 	.short	(.L_45 - .L_44)


	//   ....[0]....
.L_44:
        /*00f0*/ 	.word	0x00005c30


	//   ....[1]....
        /*00f4*/ 	.word	0x00005d20


	//   ....[2]....
        /*00f8*/ 	.word	0x000065c0


	//   ....[3]....
        /*00fc*/ 	.word	0x00007280


	//   ....[4]....
        /*0100*/ 	.word	0x00007ef0


	//   ....[5]....
        /*0104*/ 	.word	0x00008b60


	//----- nvinfo : EIATTR_MBARRIER_INSTR_OFFSETS
	.align		4
.L_45:
        /*0108*/ 	.byte	0x04, 0x39
        /*010a*/ 	.short	(.L_47 - .L_46)


	//   ....[0]....
.L_46:
        /*010c*/ 	.word	0x00000600
        /*0110*/ 	.word	0x000000ff
        /*0114*/ 	.word	0x00000000
        /*0118*/ 	.short	0x0100
        /*011a*/ 	.byte	0x04
	.zero		1


	//   ....[1]....
        /*011c*/ 	.word	0x00000610
        /*0120*/ 	.word	0x000000ff
        /*0124*/ 	.word	0x00000010
        /*0128*/ 	.short	0x0100
        /*012a*/ 	.byte	0x04
	.zero		1


	//   ....[2]....
        /*012c*/ 	.word	0x00000620
        /*0130*/ 	.word	0x000000ff
        /*0134*/ 	.word	0x00000008
        /*0138*/ 	.short	0x0100
        /*013a*/ 	.byte	0x04
	.zero		1


	//   ....[3]....
        /*013c*/ 	.word	0x00000630
        /*0140*/ 	.word	0x000000ff
        /*0144*/ 	.word	0x00000018
        /*0148*/ 	.short	0x0100
        /*014a*/ 	.byte	0x04
	.zero		1


	//   ....[4]....
        /*014c*/ 	.word	0x00000760
        /*0150*/ 	.word	0x000000ff
        /*0154*/ 	.word	0x00000020
        /*0158*/ 	.short	0x0100
        /*015a*/ 	.byte	0x04
	.zero		1


	//   ....[5]....
        /*015c*/ 	.word	0x00000770
        /*0160*/ 	.word	0x000000ff
        /*0164*/ 	.word	0x00000040
        /*0168*/ 	.short	0x0100
        /*016a*/ 	.byte	0x04
	.zero		1


	//   ....[6]....
        /*016c*/ 	.word	0x00000780
        /*0170*/ 	.word	0x000000ff
        /*0174*/ 	.word	0x00000028
        /*0178*/ 	.short	0x0100
        /*017a*/ 	.byte	0x04
	.zero		1


	//   ....[7]....
        /*017c*/ 	.word	0x00000790
        /*0180*/ 	.word	0x000000ff
        /*0184*/ 	.word	0x00000048
        /*0188*/ 	.short	0x0100
        /*018a*/ 	.byte	0x04
	.zero		1


	//   ....[8]....
        /*018c*/ 	.word	0x000007a0
        /*0190*/ 	.word	0x000000ff
        /*0194*/ 	.word	0x00000030
        /*0198*/ 	.short	0x0100
        /*019a*/ 	.byte	0x04
	.zero		1


	//   ....[9]....
        /*019c*/ 	.word	0x000007b0
        /*01a0*/ 	.word	0x000000ff
        /*01a4*/ 	.word	0x00000050
        /*01a8*/ 	.short	0x0100
        /*01aa*/ 	.byte	0x04
	.zero		1


	//   ....[10]....
        /*01ac*/ 	.word	0x000007c0
        /*01b0*/ 	.word	0x000000ff
        /*01b4*/ 	.word	0x00000038
        /*01b8*/ 	.short	0x0100
        /*01ba*/ 	.byte	0x04
	.zero		1


	//   ....[11]....
        /*01bc*/ 	.word	0x000007d0
        /*01c0*/ 	.word	0x000000ff
        /*01c4*/ 	.word	0x00000058
        /*01c8*/ 	.short	0x0100
        /*01ca*/ 	.byte	0x04
	.zero		1


	//   ....[12]....
        /*01cc*/ 	.word	0x000008c0
        /*01d0*/ 	.word	0x000000ff
        /*01d4*/ 	.word	0x00000060
        /*01d8*/ 	.short	0x0100
        /*01da*/ 	.byte	0x06
	.zero		1


	//   ....[13]....
        /*01dc*/ 	.word	0x000008d0
        /*01e0*/ 	.word	0x000000ff
        /*01e4*/ 	.word	0x00000068
        /*01e8*/ 	.short	0x0100
        /*01ea*/ 	.byte	0x06
	.zero		1


	//   ....[14]....
        /*01ec*/ 	.word	0x00000a10
        /*01f0*/ 	.word	0x000000ff
        /*01f4*/ 	.word	0x00000070
        /*01f8*/ 	.short	0x0100
        /*01fa*/ 	.byte	0x06
	.zero		1


	//   ....[15]....
        /*01fc*/ 	.word	0x00000a20
        /*0200*/ 	.word	0x000000ff
        /*0204*/ 	.word	0x00000080
        /*0208*/ 	.short	0x0100
        /*020a*/ 	.byte	0x06
	.zero		1


	//   ....[16]....
        /*020c*/ 	.word	0x00000a30
        /*0210*/ 	.word	0x000000ff
        /*0214*/ 	.word	0x00000078
        /*0218*/ 	.short	0x0100
        /*021a*/ 	.byte	0x06
	.zero		1


	//   ....[17]....
        /*021c*/ 	.word	0x00000a40
        /*0220*/ 	.word	0x000000ff
        /*0224*/ 	.word	0x00000088
        /*0228*/ 	.short	0x0100
        /*022a*/ 	.byte	0x06
	.zero		1


	//   ....[18]....
        /*022c*/ 	.word	0x00000b70
        /*0230*/ 	.word	0x000000ff
        /*0234*/ 	.word	0x00000090
        /*0238*/ 	.short	0x0100
        /*023a*/ 	.byte	0x04
	.zero		1


	//   ....[19]....
        /*023c*/ 	.word	0x00000b80
        /*0240*/ 	.word	0x000000ff
        /*0244*/ 	.word	0x000000b0
        /*0248*/ 	.short	0x0100
        /*024a*/ 	.byte	0x04
	.zero		1


	//   ....[20]....
        /*024c*/ 	.word	0x00000b90
        /*0250*/ 	.word	0x000000ff
        /*0254*/ 	.word	0x00000098
        /*0258*/ 	.short	0x0100
        /*025a*/ 	.byte	0x04
	.zero		1


	//   ....[21]....
        /*025c*/ 	.word	0x00000ba0
        /*0260*/ 	.word	0x000000ff
        /*0264*/ 	.word	0x000000b8
        /*0268*/ 	.short	0x0100
        /*026a*/ 	.byte	0x04
	.zero		1


	//   ....[22]....
        /*026c*/ 	.word	0x00000bb0
        /*0270*/ 	.word	0x000000ff
        /*0274*/ 	.word	0x000000a0
        /*0278*/ 	.short	0x0100
        /*027a*/ 	.byte	0x04
	.zero		1


	//   ....[23]....
        /*027c*/ 	.word	0x00000bc0
        /*0280*/ 	.word	0x000000ff
        /*0284*/ 	.word	0x000000c0
        /*0288*/ 	.short	0x0100
        /*028a*/ 	.byte	0x04
	.zero		1


	//   ....[24]....
        /*028c*/ 	.word	0x00000bd0
        /*0290*/ 	.word	0x000000ff
        /*0294*/ 	.word	0x000000a8
        /*0298*/ 	.short	0x0100
        /*029a*/ 	.byte	0x04
	.zero		1


	//   ....[25]....
        /*029c*/ 	.word	0x00000be0
        /*02a0*/ 	.word	0x000000ff
        /*02a4*/ 	.word	0x000000c8
        /*02a8*/ 	.short	0x0100
        /*02aa*/ 	.byte	0x04
	.zero		1


	//   ....[26]....
        /*02ac*/ 	.word	0x00000cd0
        /*02b0*/ 	.word	0x000000ff
        /*02b4*/ 	.word	0x000000d0
        /*02b8*/ 	.short	0x0100
        /*02ba*/ 	.byte	0x04
	.zero		1


	//   ....[27]....
        /*02bc*/ 	.word	0x00000ce0
        /*02c0*/ 	.word	0x000000ff
        /*02c4*/ 	.word	0x000000e0
        /*02c8*/ 	.short	0x0100
        /*02ca*/ 	.byte	0x04
	.zero		1


	//   ....[28]....
        /*02cc*/ 	.word	0x00000cf0
        /*02d0*/ 	.word	0x000000ff
        /*02d4*/ 	.word	0x000000d8
        /*02d8*/ 	.short	0x0100
        /*02da*/ 	.byte	0x04
	.zero		1


	//   ....[29]....
        /*02dc*/ 	.word	0x00000d00
        /*02e0*/ 	.word	0x000000ff
        /*02e4*/ 	.word	0x000000e8
        /*02e8*/ 	.short	0x0100
        /*02ea*/ 	.byte	0x04
	.zero		1


	//   ....[30]....
        /*02ec*/ 	.word	0x00001810
        /*02f0*/ 	.word	0x00000003
        /*02f4*/ 	.word	0x000000e0
        /*02f8*/ 	.short	0x010a
        /*02fa*/ 	.byte	0xff
	.zero		1


	//   ....[31]....
        /*02fc*/ 	.word	0x00001840
        /*0300*/ 	.word	0x00000003
        /*0304*/ 	.word	0x000000d0
        /*0308*/ 	.short	0x0101
        /*030a*/ 	.byte	0xff
	.zero		1


	//   ....[32]....
        /*030c*/ 	.word	0x00001910
        /*0310*/ 	.word	0x000000ff
        /*0314*/ 	.word	0x00000010
        /*0318*/ 	.short	0x010a
        /*031a*/ 	.byte	0x04
	.zero		1


	//   ....[33]....
        /*031c*/ 	.word	0x00001990
        /*0320*/ 	.word	0x000000ff
        /*0324*/ 	.word	0x00000010
        /*0328*/ 	.short	0x010a
        /*032a*/ 	.byte	0x21
	.zero		1


	//   ....[34]....
        /*032c*/ 	.word	0x00001b20
        /*0330*/ 	.word	0x000000ff
        /*0334*/ 	.word	0x00000010
        /*0338*/ 	.short	0x010a
        /*033a*/ 	.byte	0x05
	.zero		1


	//   ....[35]....
        /*033c*/ 	.word	0x00001d10
        /*0340*/ 	.word	0x000000ff
        /*0344*/ 	.word	0x00000068
        /*0348*/ 	.short	0x0101
        /*034a*/ 	.byte	0x0d
	.zero		1


	//   ....[36]....
        /*034c*/ 	.word	0x00001d30
        /*0350*/ 	.word	0x000000ff
        /*0354*/ 	.word	0x00000010
        /*0358*/ 	.short	0x010a
        /*035a*/ 	.byte	0x04
	.zero		1


	//   ....[37]....
        /*035c*/ 	.word	0x00001db0
        /*0360*/ 	.word	0x000000ff
        /*0364*/ 	.word	0x00000010
        /*0368*/ 	.short	0x010a
        /*036a*/ 	.byte	0x21
	.zero		1


	//   ....[38]....
        /*036c*/ 	.word	0x00001f40
        /*0370*/ 	.word	0x000000ff
        /*0374*/ 	.word	0x00000010
        /*0378*/ 	.short	0x010a
        /*037a*/ 	.byte	0x05
	.zero		1


	//   ....[39]....
        /*037c*/ 	.word	0x00002140
        /*0380*/ 	.word	0x00000003
        /*0384*/ 	.word	0x00000070
        /*0388*/ 	.short	0x010a
        /*038a*/ 	.byte	0xff
	.zero		1


	//   ....[40]....
        /*038c*/ 	.word	0x00002290
        /*0390*/ 	.word	0x00000000
        /*0394*/ 	.word	0x00000000
        /*0398*/ 	.short	0x0101
        /*039a*/ 	.byte	0xff
	.zero		1


	//   ....[41]....
        /*039c*/ 	.word	0x00002840
        /*03a0*/ 	.word	0x000000ff
        /*03a4*/ 	.word	0x00000000
        /*03a8*/ 	.short	0x010a
        /*03aa*/ 	.byte	0x04
	.zero		1


	//   ....[42]....
        /*03ac*/ 	.word	0x000028e0
        /*03b0*/ 	.word	0x00000000
        /*03b4*/ 	.word	0x00000000
        /*03b8*/ 	.short	0x010a
        /*03ba*/ 	.byte	0xff
	.zero		1


	//   ....[43]....
        /*03bc*/ 	.word	0x00002a00
        /*03c0*/ 	.word	0x00000002
        /*03c4*/ 	.word	0x000000d0
        /*03c8*/ 	.short	0x010a
        /*03ca*/ 	.byte	0xff
	.zero		1


	//   ....[44]....
        /*03cc*/ 	.word	0x00002a60
        /*03d0*/ 	.word	0x00000004
        /*03d4*/ 	.word	0x00000000
        /*03d8*/ 	.short	0x0101
        /*03da*/ 	.byte	0xff
	.zero		1


	//   ....[45]....
        /*03dc*/ 	.word	0x00002a80
        /*03e0*/ 	.word	0x000000ff
        /*03e4*/ 	.word	0x00000080
        /*03e8*/ 	.short	0x010a
        /*03ea*/ 	.byte	0x04
	.zero		1


	//   ....[46]....
        /*03ec*/ 	.word	0x00002ba0
        /*03f0*/ 	.word	0x00000002
        /*03f4*/ 	.word	0x00000070
        /*03f8*/ 	.short	0x010a
        /*03fa*/ 	.byte	0xff
	.zero		1


	//   ....[47]....
        /*03fc*/ 	.word	0x00002cb0
        /*0400*/ 	.word	0x00000002
        /*0404*/ 	.word	0x00000000
        /*0408*/ 	.short	0x0101
        /*040a*/ 	.byte	0xff
	.zero		1


	//   ....[48]....
        /*040c*/ 	.word	0x00002d40
        /*0410*/ 	.word	0x000000ff
        /*0414*/ 	.word	0x00000080
        /*0418*/ 	.short	0x0106
        /*041a*/ 	.byte	0x04
	.zero		1


	//   ....[49]....
        /*041c*/ 	.word	0x00002d60
        /*0420*/ 	.word	0x000000ff
        /*0424*/ 	.word	0x00000080
        /*0428*/ 	.short	0x010a
        /*042a*/ 	.byte	0x04
	.zero		1


	//   ....[50]....
        /*042c*/ 	.word	0x00002df0
        /*0430*/ 	.word	0x000000ff
        /*0434*/ 	.word	0x00000080
        /*0438*/ 	.short	0x0106
        /*043a*/ 	.byte	0x07
	.zero		1


	//   ....[51]....
        /*043c*/ 	.word	0x00002e30
        /*0440*/ 	.word	0x00000000
        /*0444*/ 	.word	0x00000080
        /*0448*/ 	.short	0x010a
        /*044a*/ 	.byte	0xff
	.zero		1


	//   ....[52]....
        /*044c*/ 	.word	0x00003400
        /*0450*/ 	.word	0x00000000
        /*0454*/ 	.word	0x00000070
        /*0458*/ 	.short	0x010a
        /*045a*/ 	.byte	0xff
	.zero		1


	//   ....[53]....
        /*045c*/ 	.word	0x00003500
        /*0460*/ 	.word	0x00000003
        /*0464*/ 	.word	0x00000000
        /*0468*/ 	.short	0x0101
        /*046a*/ 	.byte	0xff
	.zero		1


	//   ....[54]....
        /*046c*/ 	.word	0x00003510
        /*0470*/ 	.word	0x000000ff
        /*0474*/ 	.word	0x00000000
        /*0478*/ 	.short	0x010a
        /*047a*/ 	.byte	0x04
	.zero		1


	//   ....[55]....
        /*047c*/ 	.word	0x00003590
        /*0480*/ 	.word	0x000000ff
        /*0484*/ 	.word	0x000000b0
        /*0488*/ 	.short	0x010a
        /*048a*/ 	.byte	0x2e
	.zero		1


	//   ....[56]....
        /*048c*/ 	.word	0x00003670
        /*0490*/ 	.word	0x000000ff
        /*0494*/ 	.word	0x00000000
        /*0498*/ 	.short	0x010a
        /*049a*/ 	.byte	0x07
	.zero		1


	//   ....[57]....
        /*049c*/ 	.word	0x000037b0
        /*04a0*/ 	.word	0x000000ff
        /*04a4*/ 	.word	0x00000000
        /*04a8*/ 	.short	0x010a
        /*04aa*/ 	.byte	0x04
	.zero		1


	//   ....[58]....
        /*04ac*/ 	.word	0x00003b80
        /*04b0*/ 	.word	0x000000ff
        /*04b4*/ 	.word	0x00000000
        /*04b8*/ 	.short	0x010a
        /*04ba*/ 	.byte	0x04
	.zero		1


	//   ....[59]....
        /*04bc*/ 	.word	0x00003c10
        /*04c0*/ 	.word	0x000000ff
        /*04c4*/ 	.word	0x00000000
        /*04c8*/ 	.short	0x010a
        /*04ca*/ 	.byte	0x05
	.zero		1


	//   ....[60]....
        /*04cc*/ 	.word	0x00003ca0
        /*04d0*/ 	.word	0x000000ff
        /*04d4*/ 	.word	0x00000000
        /*04d8*/ 	.short	0x010a
        /*04da*/ 	.byte	0x05
	.zero		1


	//   ....[61]....
        /*04dc*/ 	.word	0x00003d30
        /*04e0*/ 	.word	0x000000ff
        /*04e4*/ 	.word	0x00000000
        /*04e8*/ 	.short	0x010a
        /*04ea*/ 	.byte	0x04
	.zero		1


	//   ....[62]....
        /*04ec*/ 	.word	0x00004250
        /*04f0*/ 	.word	0x00000008
        /*04f4*/ 	.word	0x00000070
        /*04f8*/ 	.short	0x010a
        /*04fa*/ 	.byte	0xff
	.zero		1


	//   ....[63]....
        /*04fc*/ 	.word	0x000043c0
        /*0500*/ 	.word	0x00000000
        /*0504*/ 	.word	0x00000000
        /*0508*/ 	.short	0x0101
        /*050a*/ 	.byte	0xff
	.zero		1


	//   ....[64]....
        /*050c*/ 	.word	0x000048a0
        /*0510*/ 	.word	0x000000ff
        /*0514*/ 	.word	0x00000068
        /*0518*/ 	.short	0x010a
        /*051a*/ 	.byte	0x15
	.zero		1


	//   ....[65]....
        /*051c*/ 	.word	0x00004a30
        /*0520*/ 	.word	0x000000ff
        /*0524*/ 	.word	0x00000040
        /*0528*/ 	.short	0x010a
        /*052a*/ 	.byte	0x15
	.zero		1


	//   ....[66]....
        /*052c*/ 	.word	0x00004b80
        /*0530*/ 	.word	0x000000ff
        /*0534*/ 	.word	0x00000020
        /*0538*/ 	.short	0x010b
        /*053a*/ 	.byte	0x15
	.zero		1


	//   ....[67]....
        /*053c*/ 	.word	0x00004ba0
        /*0540*/ 	.word	0x000000ff
        /*0544*/ 	.word	0x00000000
        /*0548*/ 	.short	0x0101
        /*054a*/ 	.byte	0x04
	.zero		1


	//   ....[68]....
        /*054c*/ 	.word	0x00004bb0
        /*0550*/ 	.word	0x000000ff
        /*0554*/ 	.word	0x00000048
        /*0558*/ 	.short	0x010a
        /*055a*/ 	.byte	0x15
	.zero		1


	//   ....[69]....
        /*055c*/ 	.word	0x00004d00
        /*0560*/ 	.word	0x000000ff
        /*0564*/ 	.word	0x00000028
        /*0568*/ 	.short	0x010b
        /*056a*/ 	.byte	0x15
	.zero		1


	//   ....[70]....
        /*056c*/ 	.word	0x00004d20
        /*0570*/ 	.word	0x000000ff
        /*0574*/ 	.word	0x00000000
        /*0578*/ 	.short	0x0101
        /*057a*/ 	.byte	0x04
	.zero		1


	//   ....[71]....
        /*057c*/ 	.word	0x00004d30
        /*0580*/ 	.word	0x000000ff
        /*0584*/ 	.word	0x00000050
        /*0588*/ 	.short	0x010a
        /*058a*/ 	.byte	0x15
	.zero		1


	//   ....[72]....
        /*058c*/ 	.word	0x00004e90
        /*0590*/ 	.word	0x000000ff
        /*0594*/ 	.word	0x00000030
        /*0598*/ 	.short	0x010b
        /*059a*/ 	.byte	0x15
	.zero		1


	//   ....[73]....
        /*059c*/ 	.word	0x00004eb0
        /*05a0*/ 	.word	0x000000ff
        /*05a4*/ 	.word	0x00000000
        /*05a8*/ 	.short	0x0101
        /*05aa*/ 	.byte	0x04
	.zero		1


	//   ....[74]....
        /*05ac*/ 	.word	0x00004ec0
        /*05b0*/ 	.word	0x000000ff
        /*05b4*/ 	.word	0x00000058
        /*05b8*/ 	.short	0x010a
        /*05ba*/ 	.byte	0x15
	.zero		1


	//   ....[75]....
        /*05bc*/ 	.word	0x000050b0
        /*05c0*/ 	.word	0x000000ff
        /*05c4*/ 	.word	0x00000038
        /*05c8*/ 	.short	0x010b
        /*05ca*/ 	.byte	0x15
	.zero		1


	//   ....[76]....
        /*05cc*/ 	.word	0x000050c0
        /*05d0*/ 	.word	0x000000ff
        /*05d4*/ 	.word	0x00000000
        /*05d8*/ 	.short	0x0101
        /*05da*/ 	.byte	0x28
	.zero		1


	//   ....[77]....
        /*05dc*/ 	.word	0x000050f0
        /*05e0*/ 	.word	0x000000ff
        /*05e4*/ 	.word	0x00000040
        /*05e8*/ 	.short	0x010a
        /*05ea*/ 	.byte	0x15
	.zero		1


	//   ....[78]....
        /*05ec*/ 	.word	0x00005110
        /*05f0*/ 	.word	0x000000ff
        /*05f4*/ 	.word	0x00000048
        /*05f8*/ 	.short	0x010a
        /*05fa*/ 	.byte	0x15
	.zero		1


	//   ....[79]....
        /*05fc*/ 	.word	0x00005130
        /*0600*/ 	.word	0x000000ff
        /*0604*/ 	.word	0x00000050
        /*0608*/ 	.short	0x010a
        /*060a*/ 	.byte	0x15
	.zero		1


	//   ....[80]....
        /*060c*/ 	.word	0x00005170
        /*0610*/ 	.word	0x00000000
        /*0614*/ 	.word	0x00000058
        /*0618*/ 	.short	0x010a
        /*061a*/ 	.byte	0xff
	.zero		1


	//   ....[81]....
        /*061c*/ 	.word	0x000054c0
        /*0620*/ 	.word	0x00000003
        /*0624*/ 	.word	0x00000070
        /*0628*/ 	.short	0x010a
        /*062a*/ 	.byte	0xff
	.zero		1


	//   ....[82]....
        /*062c*/ 	.word	0x00005640
        /*0630*/ 	.word	0x00000000
        /*0634*/ 	.word	0x00000000
        /*0638*/ 	.short	0x0101
        /*063a*/ 	.byte	0xff
	.zero		1


	//   ....[83]....
        /*063c*/ 	.word	0x00006210
        /*0640*/ 	.word	0x000000ff
        /*0644*/ 	.word	0x00000020
        /*0648*/ 	.short	0x010a
        /*064a*/ 	.byte	0x2c
	.zero		1


	//   ....[84]....
        /*064c*/ 	.word	0x00006280
        /*0650*/ 	.word	0x00000063
        /*0654*/ 	.word	0x00000090
        /*0658*/ 	.short	0x010a
        /*065a*/ 	.byte	0xff
	.zero		1


	//   ....[85]....
        /*065c*/ 	.word	0x000063a0
        /*0660*/ 	.word	0x000000ff
        /*0664*/ 	.word	0x00000020
        /*0668*/ 	.short	0x010a
        /*066a*/ 	.byte	0x2c
	.zero		1


	//   ....[86]....
        /*066c*/ 	.word	0x000064a0
        /*0670*/ 	.word	0x00000063
        /*0674*/ 	.word	0x00000090
        /*0678*/ 	.short	0x010a
        /*067a*/ 	.byte	0xff
	.zero		1


	//   ....[87]....
        /*067c*/ 	.word	0x00006fa0
        /*0680*/ 	.word	0x00000000
        /*0684*/ 	.word	0x00000000
        /*0688*/ 	.short	0x0101
        /*068a*/ 	.byte	0xff
	.zero		1


	//   ....[88]....
        /*068c*/ 	.word	0x00006fb0
        /*0690*/ 	.word	0x00000003
        /*0694*/ 	.word	0x00000020
        /*0698*/ 	.short	0x010a
        /*069a*/ 	.byte	0xff
	.zero		1


	//   ....[89]....
        /*069c*/ 	.word	0x00007080
        /*06a0*/ 	.word	0x00000003
        /*06a4*/ 	.word	0x00000020
        /*06a8*/ 	.short	0x010a
        /*06aa*/ 	.byte	0xff
	.zero		1


	//   ....[90]....
        /*06ac*/ 	.word	0x00007c10
        /*06b0*/ 	.word	0x0000003f
        /*06b4*/ 	.word	0x00000000
        /*06b8*/ 	.short	0x0101
        /*06ba*/ 	.byte	0xff
	.zero		1


	//   ....[91]....
        /*06bc*/ 	.word	0x00007c30
        /*06c0*/ 	.word	0x00000066
        /*06c4*/ 	.word	0x00000020
        /*06c8*/ 	.short	0x010a
        /*06ca*/ 	.byte	0xff
	.zero		1


	//   ....[92]....
        /*06cc*/ 	.word	0x00007cf0
        /*06d0*/ 	.word	0x00000066
        /*06d4*/ 	.word	0x00000020
        /*06d8*/ 	.short	0x010a
        /*06da*/ 	.byte	0xff
	.zero		1


	//   ....[93]....
        /*06dc*/ 	.word	0x00008880
        /*06e0*/ 	.word	0x0000003f
        /*06e4*/ 	.word	0x00000000
        /*06e8*/ 	.short	0x0101
        /*06ea*/ 	.byte	0xff
	.zero		1


	//   ....[94]....
        /*06ec*/ 	.word	0x000088a0
        /*06f0*/ 	.word	0x00000067
        /*06f4*/ 	.word	0x00000020
        /*06f8*/ 	.short	0x010a
        /*06fa*/ 	.byte	0xff
	.zero		1


	//   ....[95]....
        /*06fc*/ 	.word	0x00008960
        /*0700*/ 	.word	0x00000067
        /*0704*/ 	.word	0x00000020
        /*0708*/ 	.short	0x010a
        /*070a*/ 	.byte	0xff
	.zero		1


	//   ....[96]....
        /*070c*/ 	.word	0x00008d80
        /*0710*/ 	.word	0x000000ff
        /*0714*/ 	.word	0x00000000
        /*0718*/ 	.short	0x0101
        /*071a*/ 	.byte	0x04
	.zero		1


	//   ....[97]....
        /*071c*/ 	.word	0x00009550
        /*0720*/ 	.word	0x00000002
        /*0724*/ 	.word	0x00000000
        /*0728*/ 	.short	0x0101
        /*072a*/ 	.byte	0xff
	.zero		1


	//   ....[98]....
        /*072c*/ 	.word	0x000097e0
        /*0730*/ 	.word	0x000000ff
        /*0734*/ 	.word	0x00000000
        /*0738*/ 	.short	0x0101
        /*073a*/ 	.byte	0x04
	.zero		1


	//   ....[99]....
        /*073c*/ 	.word	0x00009800
        /*0740*/ 	.word	0x00000003
        /*0744*/ 	.word	0x000000e0
        /*0748*/ 	.short	0x010a
        /*074a*/ 	.byte	0xff
	.zero		1


	//   ....[100]....
        /*074c*/ 	.word	0x00009860
        /*0750*/ 	.word	0x00000000
        /*0754*/ 	.word	0x00000010
        /*0758*/ 	.short	0x010a
        /*075a*/ 	.byte	0xff
	.zero		1


	//   ....[101]....
        /*075c*/ 	.word	0x000098c0
        /*0760*/ 	.word	0x00000000
        /*0764*/ 	.word	0x00000010
        /*0768*/ 	.short	0x010a
        /*076a*/ 	.byte	0xff
	.zero		1


	//   ....[102]....
        /*076c*/ 	.word	0x00009910
        /*0770*/ 	.word	0x00000003
        /*0774*/ 	.word	0x00000070
        /*0778*/ 	.short	0x010a
        /*077a*/ 	.byte	0xff
	.zero		1


	//   ....[103]....
        /*077c*/ 	.word	0x00009970
        /*0780*/ 	.word	0x00000000
        /*0784*/ 	.word	0x00000000
        /*0788*/ 	.short	0x010a
        /*078a*/ 	.byte	0xff
	.zero		1


	//   ....[104]....
        /*078c*/ 	.word	0x000099c0
        /*0790*/ 	.word	0x00000002
        /*0794*/ 	.word	0x000000d0
        /*0798*/ 	.short	0x010a
        /*079a*/ 	.byte	0xff
	.zero		1


	//   ....[105]....
        /*079c*/ 	.word	0x00009a20
        /*07a0*/ 	.word	0x00000002
        /*07a4*/ 	.word	0x00000080
        /*07a8*/ 	.short	0x010a
        /*07aa*/ 	.byte	0xff
	.zero		1


	//   ....[106]....
        /*07ac*/ 	.word	0x00009a70
        /*07b0*/ 	.word	0x00000002
        /*07b4*/ 	.word	0x00000070
        /*07b8*/ 	.short	0x010a
        /*07ba*/ 	.byte	0xff
	.zero		1


	//   ....[107]....
        /*07bc*/ 	.word	0x00009ad0
        /*07c0*/ 	.word	0x00000000
        /*07c4*/ 	.word	0x00000080
        /*07c8*/ 	.short	0x010a
        /*07ca*/ 	.byte	0xff
	.zero		1


	//   ....[108]....
        /*07cc*/ 	.word	0x00009b20
        /*07d0*/ 	.word	0x00000000
        /*07d4*/ 	.word	0x00000070
        /*07d8*/ 	.short	0x010a
        /*07da*/ 	.byte	0xff
	.zero		1


	//   ....[109]....
        /*07dc*/ 	.word	0x00009b80
        /*07e0*/ 	.word	0x00000003
        /*07e4*/ 	.word	0x000000b0
        /*07e8*/ 	.short	0x010a
        /*07ea*/ 	.byte	0xff
	.zero		1


	//   ....[110]....
        /*07ec*/ 	.word	0x00009be0
        /*07f0*/ 	.word	0x00000000
        /*07f4*/ 	.word	0x00000000
        /*07f8*/ 	.short	0x010a
        /*07fa*/ 	.byte	0xff
	.zero		1


	//   ....[111]....
        /*07fc*/ 	.word	0x00009c40
        /*0800*/ 	.word	0x00000000
        /*0804*/ 	.word	0x00000000
        /*0808*/ 	.short	0x010a
        /*080a*/ 	.byte	0xff
	.zero		1


	//   ....[112]....
        /*080c*/ 	.word	0x00009ca0
        /*0810*/ 	.word	0x00000000
        /*0814*/ 	.word	0x00000000
        /*0818*/ 	.short	0x010a
        /*081a*/ 	.byte	0xff
	.zero		1


	//   ....[113]....
        /*081c*/ 	.word	0x00009d00
        /*0820*/ 	.word	0x00000000
        /*0824*/ 	.word	0x00000000
        /*0828*/ 	.short	0x010a
        /*082a*/ 	.byte	0xff
	.zero		1


	//   ....[114]....
        /*082c*/ 	.word	0x00009d60
        /*0830*/ 	.word	0x00000000
        /*0834*/ 	.word	0x00000000
        /*0838*/ 	.short	0x010a
        /*083a*/ 	.byte	0xff
	.zero		1


	//   ....[115]....
        /*083c*/ 	.word	0x00009db0
        /*0840*/ 	.word	0x00000008
        /*0844*/ 	.word	0x00000070
        /*0848*/ 	.short	0x010a
        /*084a*/ 	.byte	0xff
	.zero		1


	//   ....[116]....
        /*084c*/ 	.word	0x00009e10
        /*0850*/ 	.word	0x00000000
        /*0854*/ 	.word	0x00000068
        /*0858*/ 	.short	0x010a
        /*085a*/ 	.byte	0xff
	.zero		1


	//   ....[117]....
        /*085c*/ 	.word	0x00009e70
        /*0860*/ 	.word	0x00000005
        /*0864*/ 	.word	0x00000040
        /*0868*/ 	.short	0x010a
        /*086a*/ 	.byte	0xff
	.zero		1


	//   ....[118]....
        /*086c*/ 	.word	0x00009ed0
        /*0870*/ 	.word	0x00000005
        /*0874*/ 	.word	0x00000048
        /*0878*/ 	.short	0x010a
        /*087a*/ 	.byte	0xff
	.zero		1


	//   ....[119]....
        /*087c*/ 	.word	0x00009f30
        /*0880*/ 	.word	0x00000005
        /*0884*/ 	.word	0x00000050
        /*0888*/ 	.short	0x010a
        /*088a*/ 	.byte	0xff
	.zero		1


	//   ....[120]....
        /*088c*/ 	.word	0x00009f90
        /*0890*/ 	.word	0x00000005
        /*0894*/ 	.word	0x00000058
        /*0898*/ 	.short	0x010a
        /*089a*/ 	.byte	0xff
	.zero		1


	//   ....[121]....
        /*089c*/ 	.word	0x00009ff0
        /*08a0*/ 	.word	0x00000000
        /*08a4*/ 	.word	0x00000040
        /*08a8*/ 	.short	0x010a
        /*08aa*/ 	.byte	0xff
	.zero		1


	//   ....[122]....
        /*08ac*/ 	.word	0x0000a050
        /*08b0*/ 	.word	0x00000000
        /*08b4*/ 	.word	0x00000048
        /*08b8*/ 	.short	0x010a
        /*08ba*/ 	.byte	0xff
	.zero		1


	//   ....[123]....
        /*08bc*/ 	.word	0x0000a0b0
        /*08c0*/ 	.word	0x00000000
        /*08c4*/ 	.word	0x00000050
        /*08c8*/ 	.short	0x010a
        /*08ca*/ 	.byte	0xff
	.zero		1


	//   ....[124]....
        /*08cc*/ 	.word	0x0000a100
        /*08d0*/ 	.word	0x00000003
        /*08d4*/ 	.word	0x00000070
        /*08d8*/ 	.short	0x010a
        /*08da*/ 	.byte	0xff
	.zero		1


	//   ....[125]....
        /*08dc*/ 	.word	0x0000a160
        /*08e0*/ 	.word	0x00000000
        /*08e4*/ 	.word	0x00000020
        /*08e8*/ 	.short	0x010a
        /*08ea*/ 	.byte	0xff
	.zero		1


	//   ....[126]....
        /*08ec*/ 	.word	0x0000a1b0
        /*08f0*/ 	.word	0x00000063
        /*08f4*/ 	.word	0x00000090
        /*08f8*/ 	.short	0x010a
        /*08fa*/ 	.byte	0xff
	.zero		1


	//   ....[127]....
        /*08fc*/ 	.word	0x0000a200
        /*0900*/ 	.word	0x00000003
        /*0904*/ 	.word	0x00000020
        /*0908*/ 	.short	0x010a
        /*090a*/ 	.byte	0xff
	.zero		1


	//   ....[128]....
        /*090c*/ 	.word	0x0000a250
        /*0910*/ 	.word	0x00000066
        /*0914*/ 	.word	0x00000020
        /*0918*/ 	.short	0x010a
        /*091a*/ 	.byte	0xff
	.zero		1


	//   ....[129]....
        /*091c*/ 	.word	0x0000a2a0
        /*0920*/ 	.word	0x00000067
        /*0924*/ 	.word	0x00000020
        /*0928*/ 	.short	0x010a
        /*092a*/ 	.byte	0xff
	.zero		1


	//----- nvinfo : EIATTR_NUM_MBARRIERS
	.align		4
.L_47:
        /*092c*/ 	.byte	0x03, 0x38
        /*092e*/ 	.short	0x001e


	//----- nvinfo : EIATTR_EXIT_INSTR_OFFSETS
	.align		4
        /*0930*/ 	.byte	0x04, 0x1c
        /*0932*/ 	.short	(.L_49 - .L_48)


	//   ....[0]....
.L_48:
        /*0934*/ 	.word	0x00002910


	//   ....[1]....
        /*0938*/ 	.word	0x00002e00


	//   ....[2]....
        /*093c*/ 	.word	0x00002e60


	//   ....[3]....
        /*0940*/ 	.word	0x00003f90


	//   ....[4]....
        /*0944*/ 	.word	0x000051a0


	//   ....[5]....
        /*0948*/ 	.word	0x000051e0


	//   ....[6]....
        /*094c*/ 	.word	0x000096d0


	//   ....[7]....
        /*0950*/ 	.word	0x00009750


	//   ....[8]....
        /*0954*/ 	.word	0x00009780


	//   ....[9]....
        /*0958*/ 	.word	0x000097f0


	//----- nvinfo : EIATTR_MAX_THREADS
	.align		4
.L_49:
        /*095c*/ 	.byte	0x04, 0x05
        /*095e*/ 	.short	(.L_51 - .L_50)
.L_50:
        /*0960*/ 	.word	0x00000100
        /*0964*/ 	.word	0x00000001
        /*0968*/ 	.word	0x00000001


	//----- nvinfo : EIATTR_CRS_STACK_SIZE
	.align		4
.L_51:
        /*096c*/ 	.byte	0x04, 0x1e
        /*096e*/ 	.short	(.L_53 - .L_52)
.L_52:
        /*0970*/ 	.word	0x00000000


	//----- nvinfo : EIATTR_CBANK_PARAM_SIZE
	.align		4
.L_53:
        /*0974*/ 	.byte	0x03, 0x19
        /*0976*/ 	.short	0x0800


	//----- nvinfo : EIATTR_PARAM_CBANK
	.align		4
        /*0978*/ 	.byte	0x04, 0x0a
        /*097a*/ 	.short	(.L_55 - .L_54)
	.align		4
.L_54:
        /*097c*/ 	.word	index@(.nv.constant0._ZN7cutlass13device_kernelINS_4gemm6kernel13GemmUniversalIN4cute5tupleIJiiiiEEENS1_10collective13CollectiveMmaINS1_35MainloopSm100TmaUmmaWarpSpecializedILi2ELi2ELi4ENS5_IJNS4_1CILi2EEENSA_ILi1EEESC_EEEEENS5_IJNSA_ILi64EEENSA_ILi256EEENSA_ILi128EEEEEENS_10bfloat16_tENS5_IJlSC_lEEESJ_SK_NS4_8TiledMMAINS4_8MMA_AtomIJNS4_20SM100_MMA_F16BF16_SSISJ_SJ_fLi64ELi256ELNS4_4UMMA5MajorE0ELSP_0ELNSO_7ScaleInE0ELSQ_0EEEEEENS4_6LayoutINS5_IJSC_SC_SC_EEENS5_IJNSA_ILi0EEESV_SV_EEEEENS5_IJNS4_10UnderscoreESY_SY_EEEEENS4_13SM90_TMA_LOADENS4_14ComposedLayoutINS4_7SwizzleILi3ELi4ELi3EEENS4_18smem_ptr_flag_bitsILi16EEENST_INS5_IJNSA_ILi8EEESF_EEENS5_IJSF_SC_EEEEEEEvNS4_8identityENS4_23SM90_TMA_LOAD_MULTICASTES1B_vS1C_EENS_8epilogue10collective18CollectiveEpilogueINS1F_23Sm100TmaWarpSpecializedILi4ELi2ELi32ELb1ELb0EEEJSI_NS5_IJNST_ISF_SC_EES1K_EEESJ_SK_SJ_SK_NS1F_6fusion15FusionCallbacksIS1J_NS1M_17LinearCombinationISJ_fSJ_fLNS_15FloatRoundStyleE2EEESI_S1L_JEEENS4_5SM1004TMEM4LOAD26SM100_TMEM_LOAD_16dp256b8xES11_S1B_NS4_17SM75_U32x4_LDSM_NENS4_14SM90_TMA_STOREES1B_NS4_17SM90_U32x4_STSM_NENS4_39AutoVectorizingCopyWithAssumedAlignmentILi128EEEEEEvvEEEEvNT_6ParamsE)
        /*0980*/ 	.short	0x0380
        /*0982*/ 	.short	0x0800


	//----- nvinfo : EIATTR_SW_WAR
	.align		4
.L_55:
        /*0984*/ 	.byte	0x04, 0x36
        /*0986*/ 	.short	(.L_57 - .L_56)
.L_56:
        /*0988*/ 	.word	0x00000008
.L_57:


//--------------------- .nv.callgraph             --------------------------
	.section	.nv.callgraph,"",@"SHT_CUDA_CALLGRAPH"
	.align	4
	.sectionentsize	8
	.align		4
        /*0000*/ 	.word	0x00000000
	.align		4
        /*0004*/ 	.word	0xffffffff
	.align		4
        /*0008*/ 	.word	index@(_ZN7cutlass13device_kernelINS_4gemm6kernel13GemmUniversalIN4cute5tupleIJiiiiEEENS1_10collective13CollectiveMmaINS1_35MainloopSm100TmaUmmaWarpSpecializedILi2ELi2ELi4ENS5_IJNS4_1CILi2EEENSA_ILi1EEESC_EEEEENS5_IJNSA_ILi64EEENSA_ILi256EEENSA_ILi128EEEEEENS_10bfloat16_tENS5_IJlSC_lEEESJ_SK_NS4_8TiledMMAINS4_8MMA_AtomIJNS4_20SM100_MMA_F16BF16_SSISJ_SJ_fLi64ELi256ELNS4_4UMMA5MajorE0ELSP_0ELNSO_7ScaleInE0ELSQ_0EEEEEENS4_6LayoutINS5_IJSC_SC_SC_EEENS5_IJNSA_ILi0EEESV_SV_EEEEENS5_IJNS4_10UnderscoreESY_SY_EEEEENS4_13SM90_TMA_LOADENS4_14ComposedLayoutINS4_7SwizzleILi3ELi4ELi3EEENS4_18smem_ptr_flag_bitsILi16EEENST_INS5_IJNSA_ILi8EEESF_EEENS5_IJSF_SC_EEEEEEEvNS4_8identityENS4_23SM90_TMA_LOAD_MULTICASTES1B_vS1C_EENS_8epilogue10collective18CollectiveEpilogueINS1F_23Sm100TmaWarpSpecializedILi4ELi2ELi32ELb1ELb0EEEJSI_NS5_IJNST_ISF_SC_EES1K_EEESJ_SK_SJ_SK_NS1F_6fusion15FusionCallbacksIS1J_NS1M_17LinearCombinationISJ_fSJ_fLNS_15FloatRoundStyleE2EEESI_S1L_JEEENS4_5SM1004TMEM4LOAD26SM100_TMEM_LOAD_16dp256b8xES11_S1B_NS4_17SM75_U32x4_LDSM_NENS4_14SM90_TMA_STOREES1B_NS4_17SM90_U32x4_STSM_NENS4_39AutoVectorizingCopyWithAssumedAlignmentILi128EEEEEEvvEEEEvNT_6ParamsE)
	.align		4
        /*000c*/ 	.word	index@(__assertfail)
	.align		4
        /*0010*/ 	.word	0x00000000
	.align		4
        /*0014*/ 	.word	0xfffffffe
	.align		4
        /*0018*/ 	.word	0x00000000
	.align		4
        /*001c*/ 	.word	0xfffffffd
	.align		4
        /*0020*/ 	.word	0x00000000
	.align		4
        /*0024*/ 	.word	0xfffffffc


//--------------------- .nv.constant4             --------------------------
	.section	.nv.constant4,"a",@progbits
	.align	8
	.align		8
.nv.constant4:
        /*0000*/ 	.dword	__assertfail
	.align		8
        /*0008*/ 	.dword	__unnamed_1
	.align		8
        /*0010*/ 	.dword	__unnamed_2
	.align		8
        /*0018*/ 	.dword	_ZN40_INTERNAL_327172ca_4_k_cu_f3926f62_251334cuda3std3__45__cpo5beginE
	.align		8
        /*0020*/ 	.dword	_ZN40_INTERNAL_327172ca_4_k_cu_f3926f62_251334cuda3std3__45__cpo3endE
	.align		8
        /*0028*/ 	.dword	_ZN40_INTERNAL_327172ca_4_k_cu_f3926f62_251334cuda3std3__45__cpo6cbeginE
	.align		8
        /*0030*/ 	.dword	_ZN40_INTERNAL_327172ca_4_k_cu_f3926f62_251334cuda3std3__45__cpo4cendE
	.align		8
        /*0038*/ 	.dword	_ZN40_INTERNAL_327172ca_4_k_cu_f3926f62_251334cuda3std3__442_GLOBAL__N__327172ca_4_k_cu_f3926f62_251336ignoreE
	.align		8
        /*0040*/ 	.dword	_ZN40_INTERNAL_327172ca_4_k_cu_f3926f62_251334cuda3std3__419piecewise_constructE
	.align		8
        /*0048*/ 	.dword	_ZN40_INTERNAL_327172ca_4_k_cu_f3926f62_251334cuda3std3__48in_placeE
	.align		8
        /*0050*/ 	.dword	_ZN40_INTERNAL_327172ca_4_k_cu_f3926f62_251334cuda3std6ranges3__45__cpo4swapE
	.align		8
        /*0058*/ 	.dword	_ZN40_INTERNAL_327172ca_4_k_cu_f3926f62_251334cuda3std6ranges3__45__cpo9iter_moveE
	.align		8
        /*0060*/ 	.dword	_ZN40_INTERNAL_327172ca_4_k_cu_f3926f62_251334cute7productE
	.align		8
        /*0068*/ 	.dword	_ZN40_INTERNAL_327172ca_4_k_cu_f3926f62_251334cute1_E
	.align		8
        /*0070*/ 	.dword	$str$25
	.align		8
        /*0078*/ 	.dword	$str$26
	.align		8
        /*0080*/ 	.dword	$str$27
	.align		8
        /*0088*/ 	.dword	$str$28


//--------------------- .text._ZN7cutlass13device_kernelINS_4gemm6kernel13GemmUniversalIN4cute5tupleIJiiiiEEENS1_10collective13CollectiveMmaINS1_35MainloopSm100TmaUmmaWarpSpecializedILi2ELi2ELi4ENS5_IJNS4_1CILi2EEENSA_ILi1EEESC_EEEEENS5_IJNSA_ILi64EEENSA_ILi256EEENSA_ILi128EEEEEENS_10bfloat16_tENS5_IJlSC_lEEESJ_SK_NS4_8TiledMMAINS4_8MMA_AtomIJNS4_20SM100_MMA_F16BF16_SSISJ_SJ_fLi64ELi256ELNS4_4UMMA5MajorE0ELSP_0ELNSO_7ScaleInE0ELSQ_0EEEEEENS4_6LayoutINS5_IJSC_SC_SC_EEENS5_IJNSA_ILi0EEESV_SV_EEEEENS5_IJNS4_10UnderscoreESY_SY_EEEEENS4_13SM90_TMA_LOADENS4_14ComposedLayoutINS4_7SwizzleILi3ELi4ELi3EEENS4_18smem_ptr_flag_bitsILi16EEENST_INS5_IJNSA_ILi8EEESF_EEENS5_IJSF_SC_EEEEEEEvNS4_8identityENS4_23SM90_TMA_LOAD_MULTICASTES1B_vS1C_EENS_8epilogue10collective18CollectiveEpilogueINS1F_23Sm100TmaWarpSpecializedILi4ELi2ELi32ELb1ELb0EEEJSI_NS5_IJNST_ISF_SC_EES1K_EEESJ_SK_SJ_SK_NS1F_6fusion15FusionCallbacksIS1J_NS1M_17LinearCombinationISJ_fSJ_fLNS_15FloatRoundStyleE2EEESI_S1L_JEEENS4_5SM1004TMEM4LOAD26SM100_TMEM_LOAD_16dp256b8xES11_S1B_NS4_17SM75_U32x4_LDSM_NENS4_14SM90_TMA_STOREES1B_NS4_17SM90_U32x4_STSM_NENS4_39AutoVectorizingCopyWithAssumedAlignmentILi128EEEEEEvvEEEEvNT_6ParamsE --------------------------
	.section	.text._ZN7cutlass13device_kernelINS_4gemm6kernel13GemmUniversalIN4cute5tupleIJiiiiEEENS1_10collective13CollectiveMmaINS1_35MainloopSm100TmaUmmaWarpSpecializedILi2ELi2ELi4ENS5_IJNS4_1CILi2EEENSA_ILi1EEESC_EEEEENS5_IJNSA_ILi64EEENSA_ILi256EEENSA_ILi128EEEEEENS_10bfloat16_tENS5_IJlSC_lEEESJ_SK_NS4_8TiledMMAINS4_8MMA_AtomIJNS4_20SM100_MMA_F16BF16_SSISJ_SJ_fLi64ELi256ELNS4_4UMMA5MajorE0ELSP_0ELNSO_7ScaleInE0ELSQ_0EEEEEENS4_6LayoutINS5_IJSC_SC_SC_EEENS5_IJNSA_ILi0EEESV_SV_EEEEENS5_IJNS4_10UnderscoreESY_SY_EEEEENS4_13SM90_TMA_LOADENS4_14ComposedLayoutINS4_7SwizzleILi3ELi4ELi3EEENS4_18smem_ptr_flag_bitsILi16EEENST_INS5_IJNSA_ILi8EEESF_EEENS5_IJSF_SC_EEEEEEEvNS4_8identityENS4_23SM90_TMA_LOAD_MULTICASTES1B_vS1C_EENS_8epilogue10collective18CollectiveEpilogueINS1F_23Sm100TmaWarpSpecializedILi4ELi2ELi32ELb1ELb0EEEJSI_NS5_IJNST_ISF_SC_EES1K_EEESJ_SK_SJ_SK_NS1F_6fusion15FusionCallbacksIS1J_NS1M_17LinearCombinationISJ_fSJ_fLNS_15FloatRoundStyleE2EEESI_S1L_JEEENS4_5SM1004TMEM4LOAD26SM100_TMEM_LOAD_16dp256b8xES11_S1B_NS4_17SM75_U32x4_LDSM_NENS4_14SM90_TMA_STOREES1B_NS4_17SM90_U32x4_STSM_NENS4_39AutoVectorizingCopyWithAssumedAlignmentILi128EEEEEEvvEEEEvNT_6ParamsE,"ax",@progbits
	.align	128
.text._ZN7cutlass13device_kernelINS_4gemm6kernel13GemmUniversalIN4cute5tupleIJiiiiEEENS1_10collective13CollectiveMmaINS1_35MainloopSm100TmaUmmaWarpSpecializedILi2ELi2ELi4ENS5_IJNS4_1CILi2EEENSA_ILi1EEESC_EEEEENS5_IJNSA_ILi64EEENSA_ILi256EEENSA_ILi128EEEEEENS_10bfloat16_tENS5_IJlSC_lEEESJ_SK_NS4_8TiledMMAINS4_8MMA_AtomIJNS4_20SM100_MMA_F16BF16_SSISJ_SJ_fLi64ELi256ELNS4_4UMMA5MajorE0ELSP_0ELNSO_7ScaleInE0ELSQ_0EEEEEENS4_6LayoutINS5_IJSC_SC_SC_EEENS5_IJNSA_ILi0EEESV_SV_EEEEENS5_IJNS4_10UnderscoreESY_SY_EEEEENS4_13SM90_TMA_LOADENS4_14ComposedLayoutINS4_7SwizzleILi3ELi4ELi3EEENS4_18smem_ptr_flag_bitsILi16EEENST_INS5_IJNSA_ILi8EEESF_EEENS5_IJSF_SC_EEEEEEEvNS4_8identityENS4_23SM90_TMA_LOAD_MULTICASTES1B_vS1C_EENS_8epilogue10collective18CollectiveEpilogueINS1F_23Sm100TmaWarpSpecializedILi4ELi2ELi32ELb1ELb0EEEJSI_NS5_IJNST_ISF_SC_EES1K_EEESJ_SK_SJ_SK_NS1F_6fusion15FusionCallbacksIS1J_NS1M_17LinearCombinationISJ_fSJ_fLNS_15FloatRoundStyleE2EEESI_S1L_JEEENS4_5SM1004TMEM4LOAD26SM100_TMEM_LOAD_16dp256b8xES11_S1B_NS4_17SM75_U32x4_LDSM_NENS4_14SM90_TMA_STOREES1B_NS4_17SM90_U32x4_STSM_NENS4_39AutoVectorizingCopyWithAssumedAlignmentILi128EEEEEEvvEEEEvNT_6ParamsE:
        .type           _ZN7cutlass13device_kernelINS_4gemm6kernel13GemmUniversalIN4cute5tupleIJiiiiEEENS1_10collective13CollectiveMmaINS1_35MainloopSm100TmaUmmaWarpSpecializedILi2ELi2ELi4ENS5_IJNS4_1CILi2EEENSA_ILi1EEESC_EEEEENS5_IJNSA_ILi64EEENSA_ILi256EEENSA_ILi128EEEEEENS_10bfloat16_tENS5_IJlSC_lEEESJ_SK_NS4_8TiledMMAINS4_8MMA_AtomIJNS4_20SM100_MMA_F16BF16_SSISJ_SJ_fLi64ELi256ELNS4_4UMMA5MajorE0ELSP_0ELNSO_7ScaleInE0ELSQ_0EEEEEENS4_6LayoutINS5_IJSC_SC_SC_EEENS5_IJNSA_ILi0EEESV_SV_EEEEENS5_IJNS4_10UnderscoreESY_SY_EEEEENS4_13SM90_TMA_LOADENS4_14ComposedLayoutINS4_7SwizzleILi3ELi4ELi3EEENS4_18smem_ptr_flag_bitsILi16EEENST_INS5_IJNSA_ILi8EEESF_EEENS5_IJSF_SC_EEEEEEEvNS4_8identityENS4_23SM90_TMA_LOAD_MULTICASTES1B_vS1C_EENS_8epilogue10collective18CollectiveEpilogueINS1F_23Sm100TmaWarpSpecializedILi4ELi2ELi32ELb1ELb0EEEJSI_NS5_IJNST_ISF_SC_EES1K_EEESJ_SK_SJ_SK_NS1F_6fusion15FusionCallbacksIS1J_NS1M_17LinearCombinationISJ_fSJ_fLNS_15FloatRoundStyleE2EEESI_S1L_JEEENS4_5SM1004TMEM4LOAD26SM100_TMEM_LOAD_16dp256b8xES11_S1B_NS4_17SM75_U32x4_LDSM_NENS4_14SM90_TMA_STOREES1B_NS4_17SM90_U32x4_STSM_NENS4_39AutoVectorizingCopyWithAssumedAlignmentILi128EEEEEEvvEEEEvNT_6ParamsE,@function
        .size           _ZN7cutlass13device_kernelINS_4gemm6kernel13GemmUniversalIN4cute5tupleIJiiiiEEENS1_10collective13CollectiveMmaINS1_35MainloopSm100TmaUmmaWarpSpecializedILi2ELi2ELi4ENS5_IJNS4_1CILi2EEENSA_ILi1EEESC_EEEEENS5_IJNSA_ILi64EEENSA_ILi256EEENSA_ILi128EEEEEENS_10bfloat16_tENS5_IJlSC_lEEESJ_SK_NS4_8TiledMMAINS4_8MMA_AtomIJNS4_20SM100_MMA_F16BF16_SSISJ_SJ_fLi64ELi256ELNS4_4UMMA5MajorE0ELSP_0ELNSO_7ScaleInE0ELSQ_0EEEEEENS4_6LayoutINS5_IJSC_SC_SC_EEENS5_IJNSA_ILi0EEESV_SV_EEEEENS5_IJNS4_10UnderscoreESY_SY_EEEEENS4_13SM90_TMA_LOADENS4_14ComposedLayoutINS4_7SwizzleILi3ELi4ELi3EEENS4_18smem_ptr_flag_bitsILi16EEENST_INS5_IJNSA_ILi8EEESF_EEENS5_IJSF_SC_EEEEEEEvNS4_8identityENS4_23SM90_TMA_LOAD_MULTICASTES1B_vS1C_EENS_8epilogue10collective18CollectiveEpilogueINS1F_23Sm100TmaWarpSpecializedILi4ELi2ELi32ELb1ELb0EEEJSI_NS5_IJNST_ISF_SC_EES1K_EEESJ_SK_SJ_SK_NS1F_6fusion15FusionCallbacksIS1J_NS1M_17LinearCombinationISJ_fSJ_fLNS_15FloatRoundStyleE2EEESI_S1L_JEEENS4_5SM1004TMEM4LOAD26SM100_TMEM_LOAD_16dp256b8xES11_S1B_NS4_17SM75_U32x4_LDSM_NENS4_14SM90_TMA_STOREES1B_NS4_17SM90_U32x4_STSM_NENS4_39AutoVectorizingCopyWithAssumedAlignmentILi128EEEEEEvvEEEEvNT_6ParamsE,(.L_x_177 - _ZN7cutlass13device_kernelINS_4gemm6kernel13GemmUniversalIN4cute5tupleIJiiiiEEENS1_10collective13CollectiveMmaINS1_35MainloopSm100TmaUmmaWarpSpecializedILi2ELi2ELi4ENS5_IJNS4_1CILi2EEENSA_ILi1EEESC_EEEEENS5_IJNSA_ILi64EEENSA_ILi256EEENSA_ILi128EEEEEENS_10bfloat16_tENS5_IJlSC_lEEESJ_SK_NS4_8TiledMMAINS4_8MMA_AtomIJNS4_20SM100_MMA_F16BF16_SSISJ_SJ_fLi64ELi256ELNS4_4UMMA5MajorE0ELSP_0ELNSO_7ScaleInE0ELSQ_0EEEEEENS4_6LayoutINS5_IJSC_SC_SC_EEENS5_IJNSA_ILi0EEESV_SV_EEEEENS5_IJNS4_10UnderscoreESY_SY_EEEEENS4_13SM90_TMA_LOADENS4_14ComposedLayoutINS4_7SwizzleILi3ELi4ELi3EEENS4_18smem_ptr_flag_bitsILi16EEENST_INS5_IJNSA_ILi8EEESF_EEENS5_IJSF_SC_EEEEEEEvNS4_8identityENS4_23SM90_TMA_LOAD_MULTICASTES1B_vS1C_EENS_8epilogue10collective18CollectiveEpilogueINS1F_23Sm100TmaWarpSpecializedILi4ELi2ELi32ELb1ELb0EEEJSI_NS5_IJNST_ISF_SC_EES1K_EEESJ_SK_SJ_SK_NS1F_6fusion15FusionCallbacksIS1J_NS1M_17LinearCombinationISJ_fSJ_fLNS_15FloatRoundStyleE2EEESI_S1L_JEEENS4_5SM1004TMEM4LOAD26SM100_TMEM_LOAD_16dp256b8xES11_S1B_NS4_17SM75_U32x4_LDSM_NENS4_14SM90_TMA_STOREES1B_NS4_17SM90_U32x4_STSM_NENS4_39AutoVectorizingCopyWithAssumedAlignmentILi128EEEEEEvvEEEEvNT_6ParamsE)
        .other          _ZN7cutlass13device_kernelINS_4gemm6kernel13GemmUniversalIN4cute5tupleIJiiiiEEENS1_10collective13CollectiveMmaINS1_35MainloopSm100TmaUmmaWarpSpecializedILi2ELi2ELi4ENS5_IJNS4_1CILi2EEENSA_ILi1EEESC_EEEEENS5_IJNSA_ILi64EEENSA_ILi256EEENSA_ILi128EEEEEENS_10bfloat16_tENS5_IJlSC_lEEESJ_SK_NS4_8TiledMMAINS4_8MMA_AtomIJNS4_20SM100_MMA_F16BF16_SSISJ_SJ_fLi64ELi256ELNS4_4UMMA5MajorE0ELSP_0ELNSO_7ScaleInE0ELSQ_0EEEEEENS4_6LayoutINS5_IJSC_SC_SC_EEENS5_IJNSA_ILi0EEESV_SV_EEEEENS5_IJNS4_10UnderscoreESY_SY_EEEEENS4_13SM90_TMA_LOADENS4_14ComposedLayoutINS4_7SwizzleILi3ELi4ELi3EEENS4_18smem_ptr_flag_bitsILi16EEENST_INS5_IJNSA_ILi8EEESF_EEENS5_IJSF_SC_EEEEEEEvNS4_8identityENS4_23SM90_TMA_LOAD_MULTICASTES1B_vS1C_EENS_8epilogue10collective18CollectiveEpilogueINS1F_23Sm100TmaWarpSpecializedILi4ELi2ELi32ELb1ELb0EEEJSI_NS5_IJNST_ISF_SC_EES1K_EEESJ_SK_SJ_SK_NS1F_6fusion15FusionCallbacksIS1J_NS1M_17LinearCombinationISJ_fSJ_fLNS_15FloatRoundStyleE2EEESI_S1L_JEEENS4_5SM1004TMEM4LOAD26SM100_TMEM_LOAD_16dp256b8xES11_S1B_NS4_17SM75_U32x4_LDSM_NENS4_14SM90_TMA_STOREES1B_NS4_17SM90_U32x4_STSM_NENS4_39AutoVectorizingCopyWithAssumedAlignmentILi128EEEEEEvvEEEEvNT_6ParamsE,@"STO_CUDA_ENTRY STV_DEFAULT"
_ZN7cutlass13device_kernelINS_4gemm6kernel13GemmUniversalIN4cute5tupleIJiiiiEEENS1_10collective13CollectiveMmaINS1_35MainloopSm100TmaUmmaWarpSpecializedILi2ELi2ELi4ENS5_IJNS4_1CILi2EEENSA_ILi1EEESC_EEEEENS5_IJNSA_ILi64EEENSA_ILi256EEENSA_ILi128EEEEEENS_10bfloat16_tENS5_IJlSC_lEEESJ_SK_NS4_8TiledMMAINS4_8MMA_AtomIJNS4_20SM100_MMA_F16BF16_SSISJ_SJ_fLi64ELi256ELNS4_4UMMA5MajorE0ELSP_0ELNSO_7ScaleInE0ELSQ_0EEEEEENS4_6LayoutINS5_IJSC_SC_SC_EEENS5_IJNSA_ILi0EEESV_SV_EEEEENS5_IJNS4_10UnderscoreESY_SY_EEEEENS4_13SM90_TMA_LOADENS4_14ComposedLayoutINS4_7SwizzleILi3ELi4ELi3EEENS4_18smem_ptr_flag_bitsILi16EEENST_INS5_IJNSA_ILi8EEESF_EEENS5_IJSF_SC_EEEEEEEvNS4_8identityENS4_23SM90_TMA_LOAD_MULTICASTES1B_vS1C_EENS_8epilogue10collective18CollectiveEpilogueINS1F_23Sm100TmaWarpSpecializedILi4ELi2ELi32ELb1ELb0EEEJSI_NS5_IJNST_ISF_SC_EES1K_EEESJ_SK_SJ_SK_NS1F_6fusion15FusionCallbacksIS1J_NS1M_17LinearCombinationISJ_fSJ_fLNS_15FloatRoundStyleE2EEESI_S1L_JEEENS4_5SM1004TMEM4LOAD26SM100_TMEM_LOAD_16dp256b8xES11_S1B_NS4_17SM75_U32x4_LDSM_NENS4_14SM90_TMA_STOREES1B_NS4_17SM90_U32x4_STSM_NENS4_39AutoVectorizingCopyWithAssumedAlignmentILi128EEEEEEvvEEEEvNT_6ParamsE:
[----:B------:R-:W1:Y:S01]  /*0000*/  LDC R1, c[0x0][0x37c] ;  /* 0x0000df00ff017b82 */ /* 0x000e620000000800 */
[----:B------:R-:W2:Y:S01]  /*0010*/  S2R R93, SR_TID.X ;  /* 0x00000000005d7919 */ /* 0x000ea20000002100 */
[----:B------:R-:W3:Y:S01]  /*0020*/  LDCU.64 UR8, c[0x0][0x890] ;  /* 0x00011200ff0877ac */ /* 0x000ee20008000a00 */
[----:B------:R-:W-:Y:S02]  /*0030*/  PRMT R81, RZ, 0x7610, R81 ;  /* 0x00007610ff517816 */ /* 0x000fe40000000051 */
[----:B------:R-:W-:Y:S01]  /*0040*/  ELECT P3, URZ, PT ;  /* 0x0000000000ff782f */ /* 0x000fe20003860000 */
[----:B---3--:R-:W-:-:S04]  /*0050*/  UISETP.NE.U32.AND UP0, UPT, UR8, URZ, UPT ;  /* 0x000000ff0800728c */ /* 0x008fc8000bf05070 */
[----:B------:R-:W-:Y:S01]  /*0060*/  UISETP.NE.AND.EX UP0, UPT, UR9, URZ, UPT, UP0 ;  /* 0x000000ff0900728c */ /* 0x000fe2000bf05300 */
[----:B--2---:R-:W-:-:S05]  /*0070*/  SHF.R.U32.HI R82, RZ, 0x5, R93 ;  /* 0x00000005ff527819 */ /* 0x004fca000001165d */
[----:B------:R-:W2:Y:S02]  /*0080*/  SHFL.IDX PT, R0, R82, RZ, 0x1f ;  /* 0x00001fff52007589 */ /* 0x000ea400000e0000 */
[----:B--2---:R-:W-:Y:S01]  /*0090*/  R2UR UR18, R0 ;  /* 0x00000000001272ca */ /* 0x004fe200000e0000 */
[----:B-1----:R-:W-:-:S14]  /*00a0*/  BRA.U UP0, `(.L_x_0) ;  /* 0x0000000100307547 */ /* 0x002fdc000b800000 */
[----:B------:R-:W1:Y:S02]  /*00b0*/  LDCU.64 UR4, c[0x0][0x888] ;  /* 0x00011100ff0477ac */ /* 0x000e640008000a00 */
[----:B-1----:R-:W-:-:S04]  /*00c0*/  UISETP.NE.U32.AND UP0, UPT, UR4, URZ, UPT ;  /* 0x000000ff0400728c */ /* 0x002fc8000bf05070 */
[----:B------:R-:W-:-:S09]  /*00d0*/  UISETP.NE.AND.EX UP0, UPT, UR5, URZ, UPT, UP0 ;  /* 0x000000ff0500728c */ /* 0x000fd2000bf05300 */
[----:B------:R-:W-:Y:S05]  /*00e0*/  BRA.U !UP0, `(.L_x_1) ;  /* 0x0000000108147547 */ /* 0x000fea000b800000 */
[----:B------:R-:W1:Y:S01]  /*00f0*/  LDC.64 R2, c[0x0][0x888] ;  /* 0x00022200ff027b82 */ /* 0x000e620000000a00 */
[----:B------:R-:W1:Y:S02]  /*0100*/  LDCU.64 UR4, c[0x0][0x358] ;  /* 0x00006b00ff0477ac */ /* 0x000e640008000a00 */
[----:B-1----:R1:W5:Y:S01]  /*0110*/  LDG.E R41, desc[UR4][R2.64] ;  /* 0x0000000402297981 */ /* 0x002362000c1e1900 */
[----:B------:R-:W-:Y:S01]  /*0120*/  HFMA2 R81, -RZ, RZ, 0, 5.9604644775390625e-08 ;  /* 0x00000001ff517431 */ /* 0x000fe200000001ff */
[----:B------:R-:W-:Y:S05]  /*0130*/  BRA `(.L_x_0) ;  /* 0x00000000000c7947 */ /* 0x000fea0003800000 */
.L_x_1:
[----:B------:R-:W1:Y:S01]  /*0140*/  LDCU UR4, c[0x0][0x880] ;  /* 0x00011000ff0477ac */ /* 0x000e620008000800 */
[----:B------:R-:W-:Y:S01]  /*0150*/  HFMA2 R81, -RZ, RZ, 0, 5.9604644775390625e-08 ;  /* 0x00000001ff517431 */ /* 0x000fe200000001ff */
[----:B-1----:R-:W-:-:S07]  /*0160*/  MOV R41, UR4 ;  /* 0x0000000400297c02 */ /* 0x002fce0008000f00 */
.L_x_0:
[----:B------:R-:W2:Y:S02]  /*0170*/  LDCU.64 UR4, c[0x0][0x8b0] ;  /* 0x00011600ff0477ac */ /* 0x000ea40008000a00 */
[----:B--2---:R-:W-:-:S04]  /*0180*/  UISETP.NE.U32.AND UP0, UPT, UR4, URZ, UPT ;  /* 0x000000ff0400728c */ /* 0x004fc8000bf05070 */
[----:B------:R-:W-:-:S09]  /*0190*/  UISETP.NE.AND.EX UP0, UPT, UR5, URZ, UPT, UP0 ;  /* 0x000000ff0500728c */ /* 0x000fd2000bf05300 */
[----:B------:R-:W-:Y:S05]  /*01a0*/  BRA.U UP0, `(.L_x_2) ;  /* 0x0000000100287547 */ /* 0x000fea000b800000 */
[----:B------:R-:W2:Y:S02]  /*01b0*/  LDCU.64 UR4, c[0x0][0x8a8] ;  /* 0x00011500ff0477ac */ /* 0x000ea40008000a00 */
[----:B--2---:R-:W-:-:S04]  /*01c0*/  UISETP.NE.U32.AND UP0, UPT, UR4, URZ, UPT ;  /* 0x000000ff0400728c */ /* 0x004fc8000bf05070 */
[----:B------:R-:W-:-:S09]  /*01d0*/  UISETP.NE.AND.EX UP0, UPT, UR5, URZ, UPT, UP0 ;  /* 0x000000ff0500728c */ /* 0x000fd2000bf05300 */
[----:B------:R-:W-:Y:S05]  /*01e0*/  BRA.U !UP0, `(.L_x_3) ;  /* 0x0000000108107547 */ /* 0x000fea000b800000 */
[----:B------:R-:W2:Y:S01]  /*01f0*/  LDC.64 R38, c[0x0][0x8a8] ;  /* 0x00022a00ff267b82 */ /* 0x000ea20000000a00 */
[----:B------:R-:W2:Y:S02]  /*0200*/  LDCU.64 UR4, c[0x0][0x358] ;  /* 0x00006b00ff0477ac */ /* 0x000ea40008000a00 */
[----:B--2---:R2:W5:Y:S01]  /*0210*/  LDG.E R38, desc[UR4][R38.64] ;  /* 0x0000000426267981 */ /* 0x004562000c1e1900 */
[----:B------:R-:W-:Y:S05]  /*0220*/  BRA `(.L_x_2) ;  /* 0x0000000000087947 */ /* 0x000fea0003800000 */
.L_x_3:
[----:B------:R-:W2:Y:S02]  /*0230*/  LDCU UR4, c[0x0][0x8a0] ;  /* 0x00011400ff0477ac */ /* 0x000ea40008000800 */
[----:B--2---:R-:W-:Y:S02]  /*0240*/  MOV R38, UR4 ;  /* 0x0000000400267c02 */ /* 0x004fe40008000f00 */
.L_x_2:
[----:B------:R-:W-:Y:S01]  /*0250*/  IMAD.U32 R0, RZ, RZ, UR18 ;  /* 0x00000012ff007e24 */ /* 0x000fe2000f8e00ff */
[----:B------:R-:W-:Y:S04]  /*0260*/  BSSY.RECONVERGENT B0, `(.L_x_4) ;  /* 0x000000c000007945 */ /* 0x000fe80003800200 */
[C---:B------:R-:W-:Y:S02]  /*0270*/  ISETP.NE.OR P1, PT, R0.reuse, 0x1, !P3 ;  /* 0x000000010000780c */ /* 0x040fe40005f25670 */
[----:B------:R-:W-:-:S11]  /*0280*/  ISETP.NE.OR P0, PT, R0, 0x3, !P3 ;  /* 0x000000030000780c */ /* 0x000fd60005f05670 */
[----:B------:R-:W-:Y:S05]  /*0290*/  @P1 BRA `(.L_x_5) ;  /* 0x0000000000201947 */ /* 0x000fea0003800000 */
[----:B------:R-:W3:Y:S02]  /*02a0*/  LDCU.64 UR4, c[0x0][0x348] ;  /* 0x00006900ff0477ac */ /* 0x000ee40008000a00 */
[----:B---3--:R-:W-:Y:S02]  /*02b0*/  UIADD3 UR6, UP1, UPT, UR4, 0x80, URZ ;  /* 0x0000008004067890 */ /* 0x008fe4000ff3e0ff */
[----:B------:R-:W-:Y:S02]  /*02c0*/  UIADD3 UR4, UP0, UPT, UR4, 0x180, URZ ;  /* 0x0000018004047890 */ /* 0x000fe4000ff1e0ff */
[----:B------:R-:W-:Y:S02]  /*02d0*/  UIADD3.X UR7, UPT, UPT, URZ, UR5, URZ, UP1, !UPT ;  /* 0x00000005ff077290 */ /* 0x000fe40008ffe4ff */
[----:B------:R-:W-:-:S07]  /*02e0*/  UIADD3.X UR5, UPT, UPT, URZ, UR5, URZ, UP0, !UPT ;  /* 0x00000005ff057290 */ /* 0x000fce00087fe4ff */
[----:B------:R3:W-:Y:S02]  /*02f0*/  UTMACCTL.PF [UR6] ;  /* 0x00000000060079b9 */ /* 0x0007e40008040000 */
[----:B------:R3:W-:Y:S02]  /*0300*/  UTMACCTL.PF [UR4] ;  /* 0x00000000040079b9 */ /* 0x0007e40008040000 */
[----:B---3--:R-:W-:Y:S01]  /*0310*/  NOP ;  /* 0x0000000000007918 */ /* 0x008fe20000000000 */
.L_x_5:
[----:B------:R-:W-:Y:S05]  /*0320*/  BSYNC.RECONVERGENT B0 ;  /* 0x0000000000007941 */ /* 0x000fea0003800200 */
.L_x_4:
[----:B------:R-:W-:Y:S04]  /*0330*/  BSSY.RECONVERGENT B0, `(.L_x_6) ;  /* 0x000000a000007945 */ /* 0x000fe80003800200 */
        /* <DEDUP_REMOVED lines=9> */
.L_x_7:
[----:B------:R-:W-:Y:S05]  /*03d0*/  BSYNC.RECONVERGENT B0 ;  /* 0x0000000000007941 */ /* 0x000fea0003800200 */
.L_x_6:
[----:B------:R-:W3:Y:S01]  /*03e0*/  LDCU.64 UR4, c[0x0][0x888] ;  /* 0x00011100ff0477ac */ /* 0x000ee20008000a00 */
[----:B------:R-:W-:Y:S02]  /*03f0*/  UISETP.EQ.U32.AND UP2, UPT, UR8, URZ, UPT ;  /* 0x000000ff0800728c */ /* 0x000fe4000bf42070 */
[----:B------:R-:W-:Y:S02]  /*0400*/  UPLOP3.LUT UP3, UPT, UPT, UPT, UPT, 0x80, 0x8 ;  /* 0x000000000008789c */ /* 0x000fe40003f6f070 */
[----:B---3--:R-:W-:-:S04]  /*0410*/  UISETP.NE.U32.AND UP0, UPT, UR4, URZ, UPT ;  /* 0x000000ff0400728c */ /* 0x008fc8000bf05070 */
[----:B------:R-:W-:-:S04]  /*0420*/  UISETP.NE.AND.EX UP1, UPT, UR5, URZ, UPT, UP0 ;  /* 0x000000ff0500728c */ /* 0x000fc8000bf25300 */
[----:B------:R-:W-:-:S04]  /*0430*/  UISETP.EQ.OR.EX UP4, UPT, UR9, URZ, !UP1, UP2 ;  /* 0x000000ff0900728c */ /* 0x000fc8000cf82720 */
[----:B------:R-:W-:-:S06]  /*0440*/  UP2UR UR4, UPR, URZ, 0x10 ;  /* 0x00000010ff047883 */ /* 0x000fcc0008000000 */
[----:B------:R-:W-:Y:S01]  /*0450*/  MOV R84, UR4 ;  /* 0x0000000400547c02 */ /* 0x000fe20008000f00 */
[----:B------:R-:W-:Y:S06]  /*0460*/  BRA.U !UP4, `(.L_x_8) ;  /* 0x000000010c207547 */ /* 0x000fec000b800000 */
[----:B------:R-:W-:Y:S01]  /*0470*/  UISETP.NE.U32.AND UP2, UPT, UR8, URZ, UPT ;  /* 0x000000ff0800728c */ /* 0x000fe2000bf45070 */
[----:B-----5:R-:W-:Y:S01]  /*0480*/  FSETP.NEU.AND P0, PT, R41, RZ, PT ;  /* 0x000000ff2900720b */ /* 0x020fe20003f0d000 */
[----:B------:R-:W-:Y:S02]  /*0490*/  USEL UR4, URZ, 0xffffffff, UP1 ;  /* 0xffffffffff047887 */ /* 0x000fe40008800000 */
[----:B------:R-:W-:-:S10]  /*04a0*/  UISETP.NE.AND.EX UP2, UPT, UR9, URZ, UPT, UP2 ;  /* 0x000000ff0900728c */ /* 0x000fd4000bf45320 */
[----:B------:R-:W-:Y:S01]  /*04b0*/  VOTEU.ANY UP0, P0 ;  /* 0x0000000000ff7886 */ /* 0x000fe20000000100 */
[----:B------:R-:W-:-:S04]  /*04c0*/  @!UP2 USEL UR4, URZ, 0xffffffff, UP0 ;  /* 0xffffffffff04a887 */ /* 0x000fc80008000000 */
[----:B------:R-:W-:-:S04]  /*04d0*/  ULOP3.LUT UR4, UR4, 0x1, URZ, 0xc0, !UPT ;  /* 0x0000000104047892 */ /* 0x000fc8000f8ec0ff */
[----:B------:R-:W-:-:S11]  /*04e0*/  UISETP.NE.U32.AND UP3, UPT, UR4, 0x1, UPT ;  /* 0x000000010400788c */ /* 0x000fd6000bf65070 */
.L_x_8:
[----:B-1----:R-:W1:Y:S01]  /*04f0*/  SHFL.IDX PT, R2, R82, RZ, 0x1f ;  /* 0x00001fff52027589 */ /* 0x002e6200000e0000 */
[----:B------:R-:W-:Y:S01]  /*0500*/  UISETP.NE.AND UP6, UPT, UR18, 0x2, UPT ;  /* 0x000000021200788c */ /* 0x000fe2000bfc5270 */
[----:B-1----:R-:W-:-:S13]  /*0510*/  ISETP.NE.AND P0, PT, R2, RZ, PT ;  /* 0x000000ff0200720c */ /* 0x002fda0003f05270 */
[----:B------:R-:W-:Y:S05]  /*0520*/  @P0 BRA `(.L_x_9) ;  /* 0x0000000000480947 */ /* 0x000fea0003800000 */
[----:B------:R-:W1:Y:S01]  /*0530*/  S2UR UR4, SR_CgaCtaId ;  /* 0x00000000000479c3 */ /* 0x000e620000008800 */
[----:B------:R-:W-:Y:S01]  /*0540*/  UMOV UR5, 0x400 ;  /* 0x0000040000057882 */ /* 0x000fe20000000000 */
[----:B------:R-:W-:Y:S01]  /*0550*/  UMOV UR8, 0x1 ;  /* 0x0000000100087882 */ /* 0x000fe20000000000 */
[----:B------:R-:W-:Y:S01]  /*0560*/  UMOV UR6, 0x2 ;  /* 0x0000000200067882 */ /* 0x000fe20000000000 */
[----:B------:R-:W-:-:S04]  /*0570*/  UIADD3 UR8, UPT, UPT, -UR8, 0x100000, URZ ;  /* 0x0010000008087890 */ /* 0x000fc8000fffe1ff */
[----:B------:R-:W-:Y:S02]  /*0580*/  USHF.L.U32 UR9, UR8, 0xb, URZ ;  /* 0x0000000b08097899 */ /* 0x000fe400080006ff */
[----:B------:R-:W-:Y:S02]  /*0590*/  USHF.L.U32 UR8, UR8, 0x1, URZ ;  /* 0x0000000108087899 */ /* 0x000fe400080006ff */
[----:B------:R-:W-:-:S04]  /*05a0*/  UIADD3 UR6, UPT, UPT, -UR6, 0x100000, URZ ;  /* 0x0010000006067890 */ /* 0x000fc8000fffe1ff */
[----:B------:R-:W-:Y:S02]  /*05b0*/  USHF.L.U32 UR7, UR6, 0xb, URZ ;  /* 0x0000000b06077899 */ /* 0x000fe400080006ff */
[----:B------:R-:W-:Y:S01]  /*05c0*/  USHF.L.U32 UR6, UR6, 0x1, URZ ;  /* 0x0000000106067899 */ /* 0x000fe200080006ff */
[----:B------:R-:W-:Y:S01]  /*05d0*/  ELECT P0, URZ, PT ;  /* 0x0000000000ff782f */ /* 0x000fe20003800000 */
[----:B-1----:R-:W-:Y:S01]  /*05e0*/  ULEA UR4, UR4, UR5, 0x18 ;  /* 0x0000000504047291 */ /* 0x002fe2000f8ec0ff */
[----:B------:R-:W1:Y:S11]  /*05f0*/  FENCE.VIEW.ASYNC.S ;  /* 0x00000000000073c6 */ /* 0x000e760000000000 */
[----:B-1----:R1:W3:Y:S01]  /*0600*/  SYNCS.EXCH.64 URZ, [UR4], UR8 ;  /* 0x0000000804ff75b2 */ /* 0x0022e20008000100 */
[----:B------:R1:W4:Y:S01]  /*0610*/  SYNCS.EXCH.64 URZ, [UR4+0x10], UR6 ;  /* 0x0000100604ff75b2 */ /* 0x0003220008000100 */
[----:B------:R1:W1:Y:S01]  /*0620*/  SYNCS.EXCH.64 URZ, [UR4+0x8], UR8 ;  /* 0x0000080804ff75b2 */ /* 0x0002620008000100 */
[----:B------:R1:W1:Y:S01]  /*0630*/  SYNCS.EXCH.64 URZ, [UR4+0x18], UR6 ;  /* 0x0000180604ff75b2 */ /* 0x0002620008000100 */
[----:B------:R-:W-:Y:S01]  /*0640*/  NOP ;  /* 0x0000000000007918 */ /* 0x000fe20000000000 */
.L_x_9:
[----:B------:R-:W2:Y:S01]  /*0650*/  SHFL.IDX PT, R2, R82, RZ, 0x1f ;  /* 0x00001fff52027589 */ /* 0x000ea200000e0000 */
[----:B------:R-:W-:Y:S01]  /*0660*/  NOP ;  /* 0x0000000000007918 */ /* 0x000fe20000000000 */
[----:B--2---:R-:W-:-:S13]  /*0670*/  ISETP.NE.AND P0, PT, R2, 0x1, PT ;  /* 0x000000010200780c */ /* 0x004fda0003f05270 */
[----:B------:R-:W-:Y:S05]  /*0680*/  @P0 BRA `(.L_x_10) ;  /* 0x0000000000580947 */ /* 0x000fea0003800000 */
[----:B-1----:R-:W1:Y:S01]  /*0690*/  S2UR UR4, SR_CgaCtaId ;  /* 0x00000000000479c3 */ /* 0x002e620000008800 */
        /* <DEDUP_REMOVED lines=12> */
[----:B-1----:R2:W1:Y:S01]  /*0760*/  SYNCS.EXCH.64 URZ, [UR4+0x20], UR8 ;  /* 0x0000200804ff75b2 */ /* 0x0024620008000100 */
[----:B------:R2:W1:Y:S01]  /*0770*/  SYNCS.EXCH.64 URZ, [UR4+0x40], UR6 ;  /* 0x0000400604ff75b2 */ /* 0x0004620008000100 */
[----:B------:R2:W1:Y:S01]  /*0780*/  SYNCS.EXCH.64 URZ, [UR4+0x28], UR8 ;  /* 0x0000280804ff75b2 */ /* 0x0004620008000100 */
[----:B------:R2:W1:Y:S01]  /*0790*/  SYNCS.EXCH.64 URZ, [UR4+0x48], UR6 ;  /* 0x0000480604ff75b2 */ /* 0x0004620008000100 */
[----:B------:R2:W1:Y:S01]  /*07a0*/  SYNCS.EXCH.64 URZ, [UR4+0x30], UR8 ;  /* 0x0000300804ff75b2 */ /* 0x0004620008000100 */
[----:B------:R2:W1:Y:S01]  /*07b0*/  SYNCS.EXCH.64 URZ, [UR4+0x50], UR6 ;  /* 0x0000500604ff75b2 */ /* 0x0004620008000100 */
[----:B------:R2:W1:Y:S01]  /*07c0*/  SYNCS.EXCH.64 URZ, [UR4+0x38], UR8 ;  /* 0x0000380804ff75b2 */ /* 0x0004620008000100 */
[----:B------:R2:W1:Y:S02]  /*07d0*/  SYNCS.EXCH.64 URZ, [UR4+0x58], UR6 ;  /* 0x0000580604ff75b2 */ /* 0x0004640008000100 */
[----:B--2---:R-:W-:Y:S01]  /*07e0*/  NOP ;  /* 0x0000000000007918 */ /* 0x004fe20000000000 */
.L_x_10:
[----:B------:R-:W2:Y:S01]  /*07f0*/  SHFL.IDX PT, R2, R82, RZ, 0x1f ;  /* 0x00001fff52027589 */ /* 0x000ea200000e0000 */
[----:B------:R-:W-:Y:S01]  /*0800*/  NOP ;  /* 0x0000000000007918 */ /* 0x000fe20000000000 */
[----:B--2---:R-:W-:-:S13]  /*0810*/  ISETP.NE.AND P0, PT, R2, 0x3, PT ;  /* 0x000000030200780c */ /* 0x004fda0003f05270 */
[----:B------:R-:W-:Y:S05]  /*0820*/  @P0 BRA `(.L_x_11) ;  /* 0x0000000000300947 */ /* 0x000fea0003800000 */
[----:B-1----:R-:W1:Y:S01]  /*0830*/  S2UR UR4, SR_CgaCtaId ;  /* 0x00000000000479c3 */ /* 0x002e620000008800 */
[----:B------:R-:W-:Y:S01]  /*0840*/  UMOV UR6, 0x400 ;  /* 0x0000040000067882 */ /* 0x000fe20000000000 */
[----:B------:R-:W-:Y:S01]  /*0850*/  UMOV UR5, 0x20 ;  /* 0x0000002000057882 */ /* 0x000fe20000000000 */
[----:B------:R-:W-:Y:S01]  /*0860*/  ELECT P0, URZ, PT ;  /* 0x0000000000ff782f */ /* 0x000fe20003800000 */
[----:B-1----:R-:W-:Y:S02]  /*0870*/  ULEA UR6, UR4, UR6, 0x18 ;  /* 0x0000000604067291 */ /* 0x002fe4000f8ec0ff */
[----:B------:R-:W-:-:S04]  /*0880*/  UIADD3 UR4, UPT, UPT, -UR5, 0x100000, URZ ;  /* 0x0010000005047890 */ /* 0x000fc8000fffe1ff */
[----:B------:R-:W-:Y:S02]  /*0890*/  USHF.L.U32 UR5, UR4, 0xb, URZ ;  /* 0x0000000b04057899 */ /* 0x000fe400080006ff */
[----:B------:R-:W-:Y:S01]  /*08a0*/  USHF.L.U32 UR4, UR4, 0x1, URZ ;  /* 0x0000000104047899 */ /* 0x000fe200080006ff */
[----:B------:R-:W1:Y:S11]  /*08b0*/  FENCE.VIEW.ASYNC.S ;  /* 0x00000000000073c6 */ /* 0x000e760000000000 */
[----:B-1----:R2:W1:Y:S01]  /*08c0*/  SYNCS.EXCH.64 URZ, [UR6+0x60], UR4 ;  /* 0x0000600406ff75b2 */ /* 0x0024620008000100 */
[----:B------:R2:W1:Y:S02]  /*08d0*/  SYNCS.EXCH.64 URZ, [UR6+0x68], UR4 ;  /* 0x0000680406ff75b2 */ /* 0x0004640008000100 */
[----:B--2---:R-:W-:Y:S01]  /*08e0*/  NOP ;  /* 0x0000000000007918 */ /* 0x004fe20000000000 */
.L_x_11:
[----:B------:R-:W2:Y:S01]  /*08f0*/  SHFL.IDX PT, R2, R82, RZ, 0x1f ;  /* 0x00001fff52027589 */ /* 0x000ea200000e0000 */
[----:B------:R-:W-:Y:S01]  /*0900*/  NOP ;  /* 0x0000000000007918 */ /* 0x000fe20000000000 */
[----:B--2---:R-:W-:-:S13]  /*0910*/  ISETP.NE.AND P0, PT, R2, 0x4, PT ;  /* 0x000000040200780c */ /* 0x004fda0003f05270 */
[----:B------:R-:W-:Y:S05]  /*0920*/  @P0 BRA `(.L_x_12) ;  /* 0x00000000004c0947 */ /* 0x000fea0003800000 */
[----:B-1----:R-:W1:Y:S01]  /*0930*/  S2UR UR6, SR_CgaCtaId ;  /* 0x00000000000679c3 */ /* 0x002e620000008800 */
[----:B------:R-:W-:Y:S01]  /*0940*/  UMOV UR4, 0x1e0 ;  /* 0x000001e000047882 */ /* 0x000fe20000000000 */
[----:B------:R-:W-:Y:S01]  /*0950*/  UMOV UR5, 0x400 ;  /* 0x0000040000057882 */ /* 0x000fe20000000000 */
[----:B------:R-:W-:Y:S01]  /*0960*/  USEL UR4, UR4, 0x1a0, UP3 ;  /* 0x000001a004047887 */ /* 0x000fe20009800000 */
[----:B------:R-:W-:Y:S01]  /*0970*/  UMOV UR8, 0x1 ;  /* 0x0000000100087882 */ /* 0x000fe20000000000 */
[----:B------:R-:W-:Y:S01]  /*0980*/  ELECT P0, URZ, PT ;  /* 0x0000000000ff782f */ /* 0x000fe20003800000 */
[----:B------:R-:W-:-:S04]  /*0990*/  UIADD3 UR8, UPT, UPT, -UR8, 0x100000, URZ ;  /* 0x0010000008087890 */ /* 0x000fc8000fffe1ff */
[----:B------:R-:W-:Y:S02]  /*09a0*/  USHF.L.U32 UR9, UR8, 0xb, URZ ;  /* 0x0000000b08097899 */ /* 0x000fe400080006ff */
[----:B------:R-:W-:Y:S02]  /*09b0*/  USHF.L.U32 UR8, UR8, 0x1, URZ ;  /* 0x0000000108087899 */ /* 0x000fe400080006ff */
[----:B-1----:R-:W-:Y:S02]  /*09c0*/  ULEA UR6, UR6, UR5, 0x18 ;  /* 0x0000000506067291 */ /* 0x002fe4000f8ec0ff */
[----:B------:R-:W-:-:S04]  /*09d0*/  UIADD3 UR4, UPT, UPT, -UR4, 0x100000, URZ ;  /* 0x0010000004047890 */ /* 0x000fc8000fffe1ff */
[----:B------:R-:W-:Y:S02]  /*09e0*/  USHF.L.U32 UR5, UR4, 0xb, URZ ;  /* 0x0000000b04057899 */ /* 0x000fe400080006ff */
[----:B------:R-:W-:Y:S01]  /*09f0*/  USHF.L.U32 UR4, UR4, 0x1, URZ ;  /* 0x0000000104047899 */ /* 0x000fe200080006ff */
[----:B------:R-:W1:Y:S03]  /*0a00*/  FENCE.VIEW.ASYNC.S ;  /* 0x00000000000073c6 */ /* 0x000e660000000000 */
[----:B-1----:R2:W1:Y:S08]  /*0a10*/  SYNCS.EXCH.64 URZ, [UR6+0x70], UR8 ;  /* 0x0000700806ff75b2 */ /* 0x0024700008000100 */
[----:B------:R2:W1:Y:S01]  /*0a20*/  SYNCS.EXCH.64 URZ, [UR6+0x80], UR4 ;  /* 0x0000800406ff75b2 */ /* 0x0004620008000100 */
[----:B------:R2:W1:Y:S01]  /*0a30*/  SYNCS.EXCH.64 URZ, [UR6+0x78], UR8 ;  /* 0x0000780806ff75b2 */ /* 0x0004620008000100 */
[----:B------:R2:W1:Y:S02]  /*0a40*/  SYNCS.EXCH.64 URZ, [UR6+0x88], UR4 ;  /* 0x0000880406ff75b2 */ /* 0x0004640008000100 */
[----:B--2---:R-:W-:Y:S01]  /*0a50*/  NOP ;  /* 0x0000000000007918 */ /* 0x004fe20000000000 */
.L_x_12:
        /* <DEDUP_REMOVED lines=26> */
.L_x_13:
[----:B------:R-:W2:Y:S01]  /*0c00*/  SHFL.IDX PT, R2, R82, RZ, 0x1f ;  /* 0x00001fff52027589 */ /* 0x000ea200000e0000 */
[----:B------:R-:W1:Y:S01]  /*0c10*/  S2UR UR47, SR_CgaCtaId ;  /* 0x00000000002f79c3 */ /* 0x000e620000008800 */
[----:B------:R-:W-:Y:S01]  /*0c20*/  NOP ;  /* 0x0000000000007918 */ /* 0x000fe20000000000 */
[----:B--2---:R-:W-:-:S13]  /*0c30*/  ISETP.NE.AND P0, PT, R2, 0x3, PT ;  /* 0x000000030200780c */ /* 0x004fda0003f05270 */
[----:B-1----:R-:W-:Y:S05]  /*0c40*/  @P0 BRA `(.L_x_14) ;  /* 0x0000000000340947 */ /* 0x002fea0003800000 */
[----:B------:R-:W-:Y:S01]  /*0c50*/  UMOV UR4, 0x400 ;  /* 0x0000040000047882 */ /* 0x000fe20000000000 */
[----:B------:R-:W-:Y:S01]  /*0c60*/  UMOV UR6, 0x20 ;  /* 0x0000002000067882 */ /* 0x000fe20000000000 */
[----:B------:R-:W-:Y:S02]  /*0c70*/  ULEA UR4, UR47, UR4, 0x18 ;  /* 0x000000042f047291 */ /* 0x000fe4000f8ec0ff */
[----:B------:R-:W-:-:S04]  /*0c80*/  UIADD3 UR6, UPT, UPT, -UR6, 0x100000, URZ ;  /* 0x0010000006067890 */ /* 0x000fc8000fffe1ff */
[----:B------:R-:W-:Y:S02]  /*0c90*/  USHF.L.U32 UR7, UR6, 0xb, URZ ;  /* 0x0000000b06077899 */ /* 0x000fe400080006ff */
[----:B------:R-:W-:Y:S01]  /*0ca0*/  USHF.L.U32 UR6, UR6, 0x1, URZ ;  /* 0x0000000106067899 */ /* 0x000fe200080006ff */
[----:B------:R-:W-:Y:S01]  /*0cb0*/  ELECT P0, URZ, PT ;  /* 0x0000000000ff782f */ /* 0x000fe20003800000 */
[----:B------:R-:W1:Y:S10]  /*0cc0*/  FENCE.VIEW.ASYNC.S ;  /* 0x00000000000073c6 */ /* 0x000e740000000000 */
[----:B-1----:R1:W2:Y:S01]  /*0cd0*/  SYNCS.EXCH.64 URZ, [UR4+0xd0], UR6 ;  /* 0x0000d00604ff75b2 */ /* 0x0022a20008000100 */
[----:B------:R1:W1:Y:S01]  /*0ce0*/  SYNCS.EXCH.64 URZ, [UR4+0xe0], UR6 ;  /* 0x0000e00604ff75b2 */ /* 0x0002620008000100 */
[----:B------:R1:W1:Y:S01]  /*0cf0*/  SYNCS.EXCH.64 URZ, [UR4+0xd8], UR6 ;  /* 0x0000d80604ff75b2 */ /* 0x0002620008000100 */
[----:B------:R1:W1:Y:S01]  /*0d00*/  SYNCS.EXCH.64 URZ, [UR4+0xe8], UR6 ;  /* 0x0000e80604ff75b2 */ /* 0x0002620008000100 */
[----:B------:R-:W-:Y:S01]  /*0d10*/  NOP ;  /* 0x0000000000007918 */ /* 0x000fe20000000000 */
.L_x_14:
[----:B-1----:R-:W1:Y:S01]  /*0d20*/  LDCU UR4, c[0x0][0x36c] ;  /* 0x00006d80ff0477ac */ /* 0x002e620008000800 */
[----:B------:R-:W-:Y:S01]  /*0d30*/  ISETP.NE.OR P3, PT, R0, 0x2, !P3 ;  /* 0x000000020000780c */ /* 0x000fe20005f65670 */
[----:B------:R-:W-:Y:S01]  /*0d40*/  NOP ;  /* 0x0000000000007918 */ /* 0x000fe20000000000 */
[----:B------:R-:W-:Y:S01]  /*0d50*/  LOP3.LUT R0, R93, 0x1f, RZ, 0xc0, !PT ;  /* 0x0000001f5d007812 */ /* 0x000fe200078ec0ff */
[----:B------:R-:W-:Y:S02]  /*0d60*/  UISETP.NE.AND UP4, UPT, UR18, URZ, UPT ;  /* 0x000000ff1200728c */ /* 0x000fe4000bf85270 */
[----:B-1----:R-:W-:-:S09]  /*0d70*/  UISETP.EQ.U32.AND UP5, UPT, UR4, 0x1, UPT ;  /* 0x000000010400788c */ /* 0x002fd2000bfa2070 */
[----:B------:R-:W-:Y:S05]  /*0d80*/  BRA.U !UP5, `(.L_x_15) ;  /* 0x000000010d087547 */ /* 0x000fea000b800000 */
[----:B--234-:R-:W-:Y:S01]  /*0d90*/  UCGABAR_ARV ;  /* 0x00000000000079c7 */ /* 0x01cfe20008000000 */
[----:B------:R-:W-:Y:S05]  /*0da0*/  BRA `(.L_x_16) ;  /* 0x0000000000047947 */ /* 0x000fea0003800000 */
.L_x_15:
[----:B--234-:R-:W-:Y:S01]  /*0db0*/  NOP ;  /* 0x0000000000007918 */ /* 0x01cfe20000000000 */
.L_x_16:
[----:B------:R-:W1:Y:S01]  /*0dc0*/  S2UR UR24, SR_CTAID.X ;  /* 0x00000000001879c3 */ /* 0x000e620000002500 */
[----:B------:R-:W-:-:S05]  /*0dd0*/  CS2R.32 R83, SR_CgaSize ;  /* 0x0000000000537805 */ /* 0x000fca0000008a00 */
[----:B------:R-:W-:-:S05]  /*0de0*/  IMAD R83, R83, -0xa0, RZ ;  /* 0xffffff6053537824 */ /* 0x000fca00078e02ff */
[----:B------:R-:W-:-:S14]  /*0df0*/  R2UR UR5, R83 ;  /* 0x00000000530572ca */ /* 0x000fdc00000e0000 */
[----:B------:R-:W2:Y:S01]  /*0e00*/  LDCU UR5, c[0x0][UR5+0x2b0] ;  /* 0x00005600050577ac */ /* 0x000ea20008000800 */
[----:B------:R-:W-:-:S05]  /*0e10*/  CS2R.32 R83, SR_CgaSize ;  /* 0x0000000000537805 */ /* 0x000fca0000008a00 */
[----:B------:R-:W-:-:S05]  /*0e20*/  IMAD R83, R83, -0xa0, RZ ;  /* 0xffffff6053537824 */ /* 0x000fca00078e02ff */
[----:B------:R-:W-:-:S14]  /*0e30*/  R2UR UR4, R83 ;  /* 0x00000000530472ca */ /* 0x000fdc00000e0000 */
[----:B------:R-:W3:Y:S01]  /*0e40*/  LDCU UR4, c[0x0][UR4+0x2b4] ;  /* 0x00005680040477ac */ /* 0x000ee20008000800 */
[----:B------:R-:W4:Y:S01]  /*0e50*/  S2UR UR28, SR_CTAID.Y ;  /* 0x00000000001c79c3 */ /* 0x000f220000002600 */
[----:B------:R-:W-:-:S05]  /*0e60*/  CS2R.32 R83, SR_CgaSize ;  /* 0x0000000000537805 */ /* 0x000fca0000008a00 */
[----:B------:R-:W-:-:S05]  /*0e70*/  IMAD R83, R83, -0xa0, RZ ;  /* 0xffffff6053537824 */ /* 0x000fca00078e02ff */
[----:B------:R-:W-:-:S14]  /*0e80*/  R2UR UR6, R83 ;  /* 0x00000000530672ca */ /* 0x000fdc00000e0000 */
[----:B------:R-:W3:Y:S01]  /*0e90*/  LDCU UR6, c[0x0][UR6+0x2a0] ;  /* 0x00005400060677ac */ /* 0x000ee20008000800 */
[----:B------:R-:W-:-:S05]  /*0ea0*/  CS2R.32 R83, SR_CgaSize ;  /* 0x0000000000537805 */ /* 0x000fca0000008a00 */
[----:B------:R-:W-:-:S05]  /*0eb0*/  IMAD R83, R83, -0xa0, RZ ;  /* 0xffffff6053537824 */ /* 0x000fca00078e02ff */
[----:B------:R-:W-:-:S14]  /*0ec0*/  R2UR UR63, R83 ;  /* 0x00000000533f72ca */ /* 0x000fdc00000e0000 */
[----:B------:R-:W3:Y:S01]  /*0ed0*/  LDCU UR63, c[0x0][UR63+0x2a4] ;  /* 0x000054803f3f77ac */ /* 0x000ee20008000800 */
[----:B------:R-:W-:Y:S01]  /*0ee0*/  USHF.L.U32 UR23, UR47, 0xd, URZ ;  /* 0x0000000d2f177899 */ /* 0x000fe200080006ff */
[----:B------:R-:W3:Y:S01]  /*0ef0*/  LDCU UR19, c[0x0][0xb24] ;  /* 0x00016480ff1377ac */ /* 0x000ee20008000800 */
[----:B------:R-:W3:Y:S01]  /*0f00*/  LDCU UR42, c[0x0][0xb24] ;  /* 0x00016480ff2a77ac */ /* 0x000ee20008000800 */
[----:B-1----:R-:W-:Y:S01]  /*0f10*/  I2FP.F32.U32 R3, UR24 ;  /* 0x0000001800037c45 */ /* 0x002fe20008201000 */
[----:B------:R-:W1:Y:S04]  /*0f20*/  LDCU UR22, c[0x0][0xb30] ;  /* 0x00016600ff1677ac */ /* 0x000e680008000800 */
[----:B--2---:R-:W-:Y:S01]  /*0f30*/  FMUL R3, R3, UR5 ;  /* 0x0000000503037c20 */ /* 0x004fe20008400000 */
[----:B------:R-:W-:Y:S01]  /*0f40*/  ULOP3.LUT UR23, UR23, 0x2000, URZ, 0xc0, !UPT ;  /* 0x0000200017177892 */ /* 0x000fe2000f8ec0ff */
[----:B----4-:R-:W-:-:S04]  /*0f50*/  I2FP.F32.U32 R2, UR28 ;  /* 0x0000001c00027c45 */ /* 0x010fc80008201000 */
[----:B------:R-:W2:Y:S01]  /*0f60*/  F2I.U32.TRUNC.NTZ R3, R3 ;  /* 0x0000000300037305 */ /* 0x000ea2000020f000 */
[----:B---3--:R-:W-:-:S07]  /*0f70*/  FMUL R2, R2, UR4 ;  /* 0x0000000402027c20 */ /* 0x008fce0008400000 */
[----:B------:R-:W3:Y:S01]  /*0f80*/  F2I.U32.TRUNC.NTZ R2, R2 ;  /* 0x0000000200027305 */ /* 0x000ee2000020f000 */
[----:B--2---:R-:W-:Y:S02]  /*0f90*/  R2UR UR5, R3 ;  /* 0x00000000030572ca */ /* 0x004fe400000e0000 */
[----:B---3--:R-:W-:Y:S02]  /*0fa0*/  R2UR UR4, R2 ;  /* 0x00000000020472ca */ /* 0x008fe400000e0000 */
[----:B------:R-:W-:-:S09]  /*0fb0*/  PRMT R2, RZ, 0x7610, R2 ;  /* 0x00007610ff027816 */ /* 0x000fd20000000002 */
[----:B------:R-:W-:-:S04]  /*0fc0*/  UIADD3 UR5, UPT, UPT, -UR5, URZ, URZ ;  /* 0x000000ff05057290 */ /* 0x000fc8000fffe1ff */
[----:B------:R-:W-:Y:S02]  /*0fd0*/  UIMAD UR5, UR6, UR5, UR24 ;  /* 0x00000005060572a4 */ /* 0x000fe4000f8e0218 */
[----:B------:R-:W-:-:S04]  /*0fe0*/  UIADD3 UR4, UPT, UPT, -UR4, URZ, URZ ;  /* 0x000000ff04047290 */ /* 0x000fc8000fffe1ff */
[----:B------:R-:W-:Y:S01]  /*0ff0*/  IMAD.U32 R83, RZ, RZ, UR5 ;  /* 0x00000005ff537e24 */ /* 0x000fe2000f8e00ff */
[----:B------:R-:W-:Y:S01]  /*1000*/  UIMAD UR63, UR63, UR4, UR28 ;  /* 0x000000043f3f72a4 */ /* 0x000fe2000f8e021c */
[----:B-1----:R-:W-:Y:S11]  /*1010*/  BRA.U UP4, `(.L_x_17) ;  /* 0x0000000104287547 */ /* 0x002ff6000b800000 */
[----:B------:R-:W-:Y:S01]  /*1020*/  R2UR UR6, R83 ;  /* 0x00000000530672ca */ /* 0x000fe200000e0000 */
[----:B------:R-:W-:-:S12]  /*1030*/  UISETP.NE.AND UP0, UPT, UR63, URZ, UPT ;  /* 0x000000ff3f00728c */ /* 0x000fd8000bf05270 */
[----:B------:R-:W-:-:S04]  /*1040*/  UISETP.EQ.OR UP0, UPT, UR6, URZ, !UP0 ;  /* 0x000000ff0600728c */ /* 0x000fc8000c702670 */
[----:B------:R-:W-:Y:S02]  /*1050*/  USEL UR5, URZ, 0x1, !UP0 ;  /* 0x00000001ff057887 */ /* 0x000fe4000c000000 */
[----:B------:R-:W-:-:S04]  /*1060*/  UISETP.NE.AND UP0, UPT, UR63, URZ, UPT ;  /* 0x000000ff3f00728c */ /* 0x000fc8000bf05270 */
[----:B------:R-:W-:Y:S02]  /*1070*/  USEL UR4, URZ, 0x2, UP0 ;  /* 0x00000002ff047887 */ /* 0x000fe40008000000 */
[----:B------:R-:W-:-:S04]  /*1080*/  UISETP.NE.AND UP0, UPT, UR6, 0x1, UPT ;  /* 0x000000010600788c */ /* 0x000fc8000bf05270 */
[----:B------:R-:W-:-:S04]  /*1090*/  USEL UR4, UR4, 0x2, UP0 ;  /* 0x0000000204047887 */ /* 0x000fc80008000000 */
[----:B------:R-:W-:-:S06]  /*10a0*/  UIADD3 UR4, UPT, UPT, UR5, UR4, URZ ;  /* 0x0000000405047290 */ /* 0x000fcc000fffe0ff */
[----:B------:R-:W-:-:S07]  /*10b0*/  MOV R2, UR4 ;  /* 0x0000000400027c02 */ /* 0x000fce0008000f00 */
.L_x_17:
[----:B------:R-:W1:Y:S01]  /*10c0*/  S2UR UR36, SR_CTAID.Z ;  /* 0x00000000002479c3 */ /* 0x000e620000002700 */
[----:B------:R-:W-:-:S09]  /*10d0*/  UISETP.GE.AND UP0, UPT, UR19, 0x1, UPT ;  /* 0x000000011300788c */ /* 0x000fd2000bf06270 */
[----:B------:R-:W-:Y:S05]  /*10e0*/  BRA.U !UP0, `(.L_x_18) ;  /* 0x0000000108d07547 */ /* 0x000fea000b800000 */
[----:B------:R-:W2:Y:S01]  /*10f0*/  LDCU UR20, c[0x0][0xb0c] ;  /* 0x00016180ff1477ac */ /* 0x000ea20008000800 */
[----:B------:R-:W3:Y:S01]  /*1100*/  LDCU.128 UR12, c[0x0][0xb10] ;  /* 0x00016200ff0c77ac */ /* 0x000ee20008000c00 */
[----:B------:R-:W4:Y:S01]  /*1110*/  LDCU UR6, c[0x0][0x370] ;  /* 0x00006e00ff0677ac */ /* 0x000f220008000800 */
[----:B------:R-:W1:Y:S01]  /*1120*/  LDCU UR7, c[0x0][0x374] ;  /* 0x00006e80ff0777ac */ /* 0x000e620008000800 */
[----:B------:R-:W1:Y:S01]  /*1130*/  LDCU UR21, c[0x0][0xb20] ;  /* 0x00016400ff1577ac */ /* 0x000e620008000800 */
[----:B--2---:R-:W-:Y:S02]  /*1140*/  UISETP.NE.AND UP0, UPT, UR20, 0x1, UPT ;  /* 0x000000011400788c */ /* 0x004fe4000bf05270 */
[----:B---3--:R-:W-:Y:S01]  /*1150*/  UIMAD.WIDE.U32 UR4, UR24, UR12, URZ ;  /* 0x0000000c180472a5 */ /* 0x008fe2000f8e00ff */
[----:B------:R-:W2:Y:S01]  /*1160*/  LDCU.64 UR8, c[0x0][0xb28] ;  /* 0x00016500ff0877ac */ /* 0x000ea20008000a00 */
[----:B----4-:R-:W-:Y:S02]  /*1170*/  UIMAD.WIDE.U32 UR10, UR6, UR12, URZ ;  /* 0x0000000c060a72a5 */ /* 0x010fe4000f8e00ff */
[----:B------:R-:W-:-:S02]  /*1180*/  USHF.R.U32.HI UR5, URZ, UR13, UR5 ;  /* 0x0000000dff057299 */ /* 0x000fc40008011605 */
[----:B------:R-:W-:Y:S02]  /*1190*/  UISETP.NE.AND UP2, UPT, UR19, 0x1, UPT ;  /* 0x000000011300788c */ /* 0x000fe4000bf45270 */
[----:B------:R-:W-:Y:S01]  /*11a0*/  USEL UR5, UR24, UR5, !UP0 ;  /* 0x0000000518057287 */ /* 0x000fe2000c000000 */
[----:B------:R-:W-:Y:S01]  /*11b0*/  UMOV UR10, UR11 ;  /* 0x0000000b000a7c82 */ /* 0x000fe20008000000 */
[----:B------:R-:W-:Y:S02]  /*11c0*/  UIMAD.WIDE.U32 UR16, UR28, UR15, URZ ;  /* 0x0000000f1c1072a5 */ /* 0x000fe4000f8e00ff */
[----:B------:R-:W-:Y:S02]  /*11d0*/  @UP0 USHF.R.U32.HI UR6, URZ, UR13, UR10 ;  /* 0x0000000dff060299 */ /* 0x000fe4000801160a */
[----:B------:R-:W-:Y:S02]  /*11e0*/  UISETP.NE.AND UP0, UPT, UR14, 0x1, UPT ;  /* 0x000000010e00788c */ /* 0x000fe4000bf05270 */
[----:B-1----:R-:W-:-:S02]  /*11f0*/  UIMAD.WIDE.U32 UR10, UR7, UR15, URZ ;  /* 0x0000000f070a72a5 */ /* 0x002fc4000f8e00ff */
[----:B--2---:R-:W-:Y:S01]  /*1200*/  UIMAD.WIDE.U32 UR12, UR6, UR8, URZ ;  /* 0x00000008060c72a5 */ /* 0x004fe2000f8e00ff */
[----:B------:R-:W-:Y:S02]  /*1210*/  UMOV UR4, UR17 ;  /* 0x0000001100047c82 */ /* 0x000fe40008000000 */
[----:B------:R-:W-:Y:S02]  /*1220*/  USHF.R.U32.HI UR4, URZ, UR21, UR4 ;  /* 0x00000015ff047299 */ /* 0x000fe40008011604 */
[----:B------:R-:W-:Y:S02]  /*1230*/  UMOV UR10, UR11 ;  /* 0x0000000b000a7c82 */ /* 0x000fe40008000000 */
[----:B------:R-:W-:Y:S01]  /*1240*/  UMOV UR12, UR13 ;  /* 0x0000000d000c7c82 */ /* 0x000fe20008000000 */
[----:B------:R-:W-:Y:S02]  /*1250*/  @UP0 USHF.R.U32.HI UR7, URZ, UR21, UR10 ;  /* 0x00000015ff070299 */ /* 0x000fe4000801160a */
[----:B------:R-:W-:-:S02]  /*1260*/  USEL UR4, UR28, UR4, !UP0 ;  /* 0x000000041c047287 */ /* 0x000fc4000c000000 */
[----:B------:R-:W-:Y:S02]  /*1270*/  UIMAD.WIDE.U32 UR10, UR7, UR8, URZ ;  /* 0x00000008070a72a5 */ /* 0x000fe4000f8e00ff */
[----:B------:R-:W-:Y:S02]  /*1280*/  @UP2 USHF.R.U32.HI UR6, URZ, UR9, UR12 ;  /* 0x00000009ff062299 */ /* 0x000fe4000801160c */
[----:B------:R-:W-:-:S03]  /*1290*/  UIMAD.WIDE.U32 UR12, UR4, UR8, URZ ;  /* 0x00000008040c72a5 */ /* 0x000fc6000f8e00ff */
[----:B------:R-:W-:Y:S02]  /*12a0*/  UMOV UR10, UR11 ;  /* 0x0000000b000a7c82 */ /* 0x000fe40008000000 */
[----:B------:R-:W-:Y:S02]  /*12b0*/  @UP2 USHF.R.U32.HI UR7, URZ, UR9, UR10 ;  /* 0x00000009ff072299 */ /* 0x000fe4000801160a */
[----:B------:R-:W-:Y:S02]  /*12c0*/  UIMAD UR10, UR6, UR19, URZ ;  /* 0x00000013060a72a4 */ /* 0x000fe4000f8e02ff */
[----:B------:R-:W-:-:S04]  /*12d0*/  UIMAD UR7, UR7, UR19, URZ ;  /* 0x00000013070772a4 */ /* 0x000fc8000f8e02ff */
[----:B------:R-:W-:-:S03]  /*12e0*/  UISETP.GE.AND UP0, UPT, UR4, UR7, UPT ;  /* 0x000000070400728c */ /* 0x000fc6000bf06270 */
[----:B------:R-:W-:Y:S01]  /*12f0*/  UMOV UR7, UR13 ;  /* 0x0000000d00077c82 */ /* 0x000fe20008000000 */
[----:B------:R-:W-:Y:S02]  /*1300*/  UISETP.GE.OR UP0, UPT, UR5, UR10, UP0 ;  /* 0x0000000a0500728c */ /* 0x000fe40008706670 */
[----:B------:R-:W-:Y:S02]  /*1310*/  UIMAD.WIDE.U32 UR10, UR5, UR8, URZ ;  /* 0x00000008050a72a5 */ /* 0x000fe4000f8e00ff */
[----:B------:R-:W-:Y:S02]  /*1320*/  USHF.R.U32.HI UR7, URZ, UR9, UR7 ;  /* 0x00000009ff077299 */ /* 0x000fe40008011607 */
[----:B------:R-:W-:Y:S02]  /*1330*/  UIADD3 UR10, UPT, UPT, -UR4, URZ, URZ ;  /* 0x000000ff040a7290 */ /* 0x000fe4000fffe1ff */
[----:B------:R-:W-:Y:S02]  /*1340*/  USEL UR7, UR4, UR7, !UP2 ;  /* 0x0000000704077287 */ /* 0x000fe4000d000000 */
[----:B------:R-:W-:Y:S01]  /*1350*/  UIMAD UR10, UR14, UR10, UR28 ;  /* 0x0000000a0e0a72a4 */ /* 0x000fe2000f8e021c */
[----:B------:R-:W-:Y:S01]  /*1360*/  @!UP0 UMOV UR8, UR11 ;  /* 0x0000000b00088c82 */ /* 0x000fe20008000000 */
[----:B------:R-:W-:-:S02]  /*1370*/  UIADD3 UR11, UPT, UPT, -UR5, URZ, URZ ;  /* 0x000000ff050b7290 */ /* 0x000fc4000fffe1ff */
[----:B------:R-:W-:Y:S02]  /*1380*/  @!UP0 USHF.R.U32.HI UR8, URZ, UR9, UR8 ;  /* 0x00000009ff088299 */ /* 0x000fe40008011608 */
[----:B------:R-:W-:Y:S02]  /*1390*/  UIADD3 UR9, UPT, UPT, -UR7, URZ, URZ ;  /* 0x000000ff07097290 */ /* 0x000fe4000fffe1ff */
[----:B------:R-:W-:Y:S02]  /*13a0*/  @!UP0 USEL UR8, UR5, UR8, !UP2 ;  /* 0x0000000805088287 */ /* 0x000fe4000d000000 */
[----:B------:R-:W-:Y:S02]  /*13b0*/  UIMAD UR9, UR19, UR9, UR4 ;  /* 0x00000009130972a4 */ /* 0x000fe4000f8e0204 */
[----:B------:R-:W-:Y:S02]  /*13c0*/  @!UP0 UIADD3 UR7, UPT, UPT, UR7, -UR8, URZ ;  /* 0x8000000807078290 */ /* 0x000fe4000fffe0ff */
[----:B------:R-:W-:-:S02]  /*13d0*/  @!UP0 UIMAD UR6, UR9, UR6, UR8 ;  /* 0x00000006090682a4 */ /* 0x000fc4000f8e0208 */
[----:B------:R-:W-:Y:S02]  /*13e0*/  @!UP0 UIMAD UR4, UR7, UR19, UR5 ;  /* 0x00000013070482a4 */ /* 0x000fe4000f8e0205 */
[----:B------:R-:W-:Y:S02]  /*13f0*/  UIMAD UR24, UR20, UR11, UR24 ;  /* 0x0000000b141872a4 */ /* 0x000fe4000f8e0218 */
[----:B------:R-:W-:Y:S01]  /*1400*/  UIMAD UR28, UR4, UR14, UR10 ;  /* 0x0000000e041c72a4 */ /* 0x000fe2000f8e020a */
[----:B------:R-:W-:Y:S02]  /*1410*/  @!UP0 UMOV UR5, UR6 ;  /* 0x0000000600058c82 */ /* 0x000fe40008000000 */
[----:B------:R-:W-:-:S12]  /*1420*/  UIMAD UR24, UR5, UR20, UR24 ;  /* 0x00000014051872a4 */ /* 0x000fd8000f8e0218 */
.L_x_18:
[----:B------:R-:W-:-:S09]  /*1430*/  UISETP.NE.AND UP0, UPT, UR22, 0x1, UPT ;  /* 0x000000011600788c */ /* 0x000fd2000bf05270 */
[----:B------:R-:W-:Y:S05]  /*1440*/  BRA.U UP0, `(.L_x_19) ;  /* 0x0000000100407547 */ /* 0x000fea000b800000 */
[----:B------:R-:W2:Y:S01]  /*1450*/  LDCU.128 UR8, c[0x0][0xb10] ;  /* 0x00016200ff0877ac */ /* 0x000ea20008000c00 */
[----:B------:R-:W3:Y:S01]  /*1460*/  LDCU UR12, c[0x0][0xb0c] ;  /* 0x00016180ff0c77ac */ /* 0x000ee20008000800 */
[----:B------:R-:W4:Y:S01]  /*1470*/  LDCU UR13, c[0x0][0xb20] ;  /* 0x00016400ff0d77ac */ /* 0x000f220008000800 */
[----:B--2---:R-:W-:Y:S02]  /*1480*/  UIMAD.WIDE.U32 UR4, UR24, UR8, URZ ;  /* 0x00000008180472a5 */ /* 0x004fe4000f8e00ff */
[----:B------:R-:W-:Y:S02]  /*1490*/  UIMAD.WIDE.U32 UR6, UR28, UR11, URZ ;  /* 0x0000000b1c0672a5 */ /* 0x000fe4000f8e00ff */
[----:B---3--:R-:W-:Y:S02]  /*14a0*/  UISETP.NE.AND UP0, UPT, UR12, 0x1, UPT ;  /* 0x000000010c00788c */ /* 0x008fe4000bf05270 */
[----:B------:R-:W-:-:S03]  /*14b0*/  USHF.R.U32.HI UR5, URZ, UR9, UR5 ;  /* 0x00000009ff057299 */ /* 0x000fc60008011605 */
[----:B------:R-:W-:Y:S01]  /*14c0*/  UMOV UR4, UR7 ;  /* 0x0000000700047c82 */ /* 0x000fe20008000000 */
[----:B------:R-:W-:Y:S02]  /*14d0*/  USEL UR5, UR24, UR5, !UP0 ;  /* 0x0000000518057287 */ /* 0x000fe4000c000000 */
[----:B------:R-:W-:Y:S02]  /*14e0*/  UISETP.NE.AND UP0, UPT, UR10, 0x1, UPT ;  /* 0x000000010a00788c */ /* 0x000fe4000bf05270 */
[----:B----4-:R-:W-:-:S04]  /*14f0*/  USHF.R.U32.HI UR4, URZ, UR13, UR4 ;  /* 0x0000000dff047299 */ /* 0x010fc80008011604 */
[----:B------:R-:W-:-:S04]  /*1500*/  USEL UR4, UR28, UR4, !UP0 ;  /* 0x000000041c047287 */ /* 0x000fc8000c000000 */
[----:B------:R-:W-:Y:S02]  /*1510*/  UIADD3 UR6, UPT, UPT, UR5, -UR4, URZ ;  /* 0x8000000405067290 */ /* 0x000fe4000fffe0ff */
[----:B------:R-:W-:Y:S02]  /*1520*/  UIADD3 UR4, UPT, UPT, -UR5, UR4, URZ ;  /* 0x0000000405047290 */ /* 0x000fe4000fffe1ff */
[----:B------:R-:W-:Y:S02]  /*1530*/  UIMAD UR28, UR6, UR10, UR28 ;  /* 0x0000000a061c72a4 */ /* 0x000fe4000f8e021c */
[----:B------:R-:W-:-:S12]  /*1540*/  UIMAD UR24, UR4, UR12, UR24 ;  /* 0x0000000c041872a4 */ /* 0x000fd8000f8e0218 */
.L_x_19:
[----:B------:R-:W-:Y:S01]  /*1550*/  UISETP.NE.AND UP0, UPT, UR18, 0x2, UPT ;  /* 0x000000021200788c */ /* 0x000fe2000bf05270 */
[----:B------:R-:W-:Y:S09]  /*1560*/  BRA.U !UP5, `(.L_x_20) ;  /* 0x000000010d0c7547 */ /* 0x000ff2000b800000 */
[----:B------:R-:W-:Y:S01]  /*1570*/  UCGABAR_WAIT ;  /* 0x0000000000007dc7 */ /* 0x000fe20008000000 */
[----:B------:R-:W-:Y:S01]  /*1580*/  CCTL.IVALL ;  /* 0x00000000ff00798f */ /* 0x000fe20002000000 */
[----:B------:R-:W-:Y:S05]  /*1590*/  BRA `(.L_x_21) ;  /* 0x0000000000047947 */ /* 0x000fea0003800000 */
.L_x_20:
[----:B------:R-:W-:Y:S06]  /*15a0*/  BAR.SYNC.DEFER_BLOCKING 0x0 ;  /* 0x0000000000007b1d */ /* 0x000fec0000010000 */
.L_x_21:
[----:B------:R-:W-:Y:S05]  /*15b0*/  BRA.U UP0, `(.L_x_22) ;  /* 0x0000001100dc7547 */ /* 0x000fea000b800000 */
[----:B------:R-:W2:Y:S01]  /*15c0*/  LDCU UR6, c[0x0][0x38c] ;  /* 0x00007180ff0677ac */ /* 0x000ea20008000800 */
[----:B------:R-:W-:Y:S01]  /*15d0*/  PLOP3.LUT P1, PT, PT, PT, UP3, 0x80, 0x8 ;  /* 0x000000000008781c */ /* 0x000fe20003f2f038 */
[----:B------:R-:W-:Y:S01]  /*15e0*/  IMAD.MOV.U32 R12, RZ, RZ, 0x1 ;  /* 0x00000001ff0c7424 */ /* 0x000fe200078e00ff */
[----:B------:R-:W-:Y:S01]  /*15f0*/  ISETP.EQ.OR P2, PT, R0, RZ, P3 ;  /* 0x000000ff0000720c */ /* 0x000fe20001f42670 */
[----:B------:R-:W-:Y:S01]  /*1600*/  UISETP.NE.AND UP1, UPT, UR18, URZ, UPT ;  /* 0x000000ff1200728c */ /* 0x000fe2000bf25270 */
[----:B------:R-:W-:Y:S01]  /*1610*/  PLOP3.LUT P1, PT, P1, PT, PT, 0x8, 0x80 ;  /* 0x000000000080781c */ /* 0x000fe20000f2e170 */
[----:B------:R-:W-:Y:S01]  /*1620*/  USEL UR29, URZ, 0x1, UP6 ;  /* 0x00000001ff1d7887 */ /* 0x000fe2000b000000 */
[----:B------:R-:W-:Y:S01]  /*1630*/  CS2R R10, SRZ ;  /* 0x00000000000a7805 */ /* 0x000fe2000001ff00 */
[----:B------:R-:W-:Y:S01]  /*1640*/  IMAD.MOV.U32 R9, RZ, RZ, RZ ;  /* 0x000000ffff097224 */ /* 0x000fe200078e00ff */
[----:B------:R-:W3:Y:S01]  /*1650*/  LDCU UR44, c[0x0][0x370] ;  /* 0x00006e00ff2c77ac */ /* 0x000ee20008000800 */
[----:B------:R-:W-:Y:S01]  /*1660*/  IMAD.MOV.U32 R8, RZ, RZ, 0x1 ;  /* 0x00000001ff087424 */ /* 0x000fe200078e00ff */
[----:B------:R-:W4:Y:S01]  /*1670*/  LDCU.64 UR38, c[0x0][0x348] ;  /* 0x00006900ff2677ac */ /* 0x000f220008000a00 */
[----:B------:R-:W-:-:S02]  /*1680*/  USHF.R.U32.HI UR49, URZ, 0x6, UR23 ;  /* 0x00000006ff317899 */ /* 0x000fc40008011617 */
[----:B--2---:R-:W-:Y:S02]  /*1690*/  UIADD3 UR5, UPT, UPT, UR6, 0x7f, URZ ;  /* 0x0000007f06057890 */ /* 0x004fe4000fffe0ff */
[----:B------:R-:W-:Y:S02]  /*16a0*/  UIADD3 UR50, UPT, UPT, UR6, 0xfe, URZ ;  /* 0x000000fe06327890 */ /* 0x000fe4000fffe0ff */
[----:B------:R-:W-:Y:S01]  /*16b0*/  USHF.R.S32.HI UR4, URZ, 0x1f, UR5 ;  /* 0x0000001fff047899 */ /* 0x000fe20008011405 */
[----:B------:R-:W2:Y:S03]  /*16c0*/  LDCU UR43, c[0x0][0x374] ;  /* 0x00006e80ff2b77ac */ /* 0x000ea60008000800 */
[----:B------:R-:W-:Y:S02]  /*16d0*/  ULEA.HI UR4, UR4, UR5, URZ, 0x7 ;  /* 0x0000000504047291 */ /* 0x000fe4000f8f38ff */
[----:B------:R-:W-:-:S02]  /*16e0*/  USEL UR29, UR29, 0x2, UP1 ;  /* 0x000000021d1d7887 */ /* 0x000fc40008800000 */
[----:B------:R-:W-:Y:S02]  /*16f0*/  USHF.R.S32.HI UR46, URZ, 0x7, UR4 ;  /* 0x00000007ff2e7899 */ /* 0x000fe40008011404 */
[----:B------:R-:W-:Y:S02]  /*1700*/  UIADD3 UR4, UPT, UPT, UR6, -0x1, URZ ;  /* 0xffffffff06047890 */ /* 0x000fe4000fffe0ff */
[----:B------:R-:W-:Y:S02]  /*1710*/  UISETP.LT.U32.AND UP0, UPT, UR46, 0x2, UPT ;  /* 0x000000022e00788c */ /* 0x000fe4000bf01070 */
[----:B------:R-:W-:Y:S02]  /*1720*/  UISETP.GE.U32.AND UP2, UPT, UR4, -0xff, UPT ;  /* 0xffffff010400788c */ /* 0x000fe4000bf46070 */
[----:B------:R-:W-:Y:S01]  /*1730*/  USEL UR45, UR46, 0x2, UP0 ;  /* 0x000000022e2d7887 */ /* 0x000fe20008000000 */
[----:B------:R-:W-:-:S03]  /*1740*/  UMOV UR21, URZ ;  /* 0x000000ff00157c82 */ /* 0x000fc60008000000 */
[----:B------:R-:W-:Y:S02]  /*1750*/  UIADD3 UR22, UPT, UPT, UR45, -0x1, URZ ;  /* 0xffffffff2d167890 */ /* 0x000fe4000fffe0ff */
[----:B------:R-:W-:-:S03]  /*1760*/  UIADD3 UR48, UPT, UPT, UR46, -UR45, URZ ;  /* 0x8000002d2e307290 */ /* 0x000fc6000fffe0ff */
[----:B------:R-:W-:-:S04]  /*1770*/  @UP2 UIADD3 UR22, UPT, UPT, UR45, URZ, URZ ;  /* 0x000000ff2d162290 */ /* 0x000fc8000fffe0ff */
[----:B--234-:R-:W-:-:S12]  /*1780*/  UIADD3 UR22, UPT, UPT, UR22, 0x1, URZ ;  /* 0x0000000116167890 */ /* 0x01cfd8000fffe0ff */
.L_x_42:
[----:B------:R-:W-:Y:S01]  /*1790*/  UISETP.NE.AND UP0, UPT, UR47, URZ, UPT ;  /* 0x000000ff2f00728c */ /* 0x000fe2000bf05270 */
[----:B------:R-:W2:Y:S08]  /*17a0*/  S2UR UR47, SR_CgaCtaId ;  /* 0x00000000002f79c3 */ /* 0x000eb00000008800 */
[----:B-1----:R-:W-:Y:S05]  /*17b0*/  BRA.U UP0, `(.L_x_23) ;  /* 0x0000000100347547 */ /* 0x002fea000b800000 */
[----:B------:R-:W3:Y:S01]  /*17c0*/  S2R R0, SR_CgaCtaId ;  /* 0x0000000000007919 */ /* 0x000ee20000008800 */
[----:B------:R-:W-:Y:S02]  /*17d0*/  MOV R3, 0x400 ;  /* 0x0000040000037802 */ /* 0x000fe40000000f00 */
[----:B------:R-:W-:Y:S02]  /*17e0*/  SHF.L.U32 R2, R8, 0x1f, RZ ;  /* 0x0000001f08027819 */ /* 0x000fe400000006ff */
[----:B---3--:R-:W-:-:S05]  /*17f0*/  LEA R0, R0, R3, 0x18 ;  /* 0x0000000300007211 */ /* 0x008fca00078ec0ff */
[----:B------:R-:W-:-:S04]  /*1800*/  IMAD R3, R9, 0x8, R0 ;  /* 0x0000000809037824 */ /* 0x000fc800078e0200 */
[----:B------:R-:W3:Y:S02]  /*1810*/  SYNCS.PHASECHK.TRANS64.TRYWAIT P0, [R3+URZ+0xe0], R2 ;  /* 0x0000e002030075a7 */ /* 0x000ee400080011ff */
[----:B---3--:R-:W-:Y:S05]  /*1820*/  @!P0 BRA `(.L_x_24) ;  /* 0x0000007c00f48947 */ /* 0x008fea0003800000 */
.L_x_136:
[----:B------:R-:W-:Y:S01]  /*1830*/  VIADD R9, R9, 0x1 ;  /* 0x0000000109097836 */ /* 0x000fe20000000000 */
[----:B------:R3:W-:Y:S04]  /*1840*/  SYNCS.ARRIVE.TRANS64.A1T0 RZ, [R3+URZ+0xd0], RZ ;  /* 0x0000d0ff03ff79a7 */ /* 0x0007e800081000ff */
[----:B------:R-:W-:-:S04]  /*1850*/  ISETP.NE.AND P0, PT, R9, 0x2, PT ;  /* 0x000000020900780c */ /* 0x000fc80003f05270 */
[----:B------:R-:W-:Y:S02]  /*1860*/  SEL R9, R9, RZ, P0 ;  /* 0x000000ff09097207 */ /* 0x000fe40000000000 */
[----:B---3--:R-:W-:-:S04]  /*1870*/  SEL R3, RZ, 0x1, P0 ;  /* 0x00000001ff037807 */ /* 0x008fc80000000000 */
[----:B------:R-:W-:-:S07]  /*1880*/  LOP3.LUT R8, R8, R3, RZ, 0x3c, !PT ;  /* 0x0000000308087212 */ /* 0x000fce00078e3cff */
.L_x_23:
[----:B------:R-:W-:Y:S01]  /*1890*/  UMOV UR13, 0x400 ;  /* 0x00000400000d7882 */ /* 0x000fe20000000000 */
[----:B------:R-:W-:Y:S01]  /*18a0*/  SHF.L.U32 R0, R12, 0x1f, RZ ;  /* 0x0000001f0c007819 */ /* 0x000fe200000006ff */
[----:B--2---:R-:W-:Y:S02]  /*18b0*/  ULEA UR13, UR47, UR13, 0x18 ;  /* 0x0000000d2f0d7291 */ /* 0x004fe4000f8ec0ff */
[----:B------:R-:W-:Y:S02]  /*18c0*/  UISETP.GE.U32.AND UP0, UPT, UR50, 0xff, UPT ;  /* 0x000000ff3200788c */ /* 0x000fe4000bf06070 */
[----:B------:R-:W-:Y:S02]  /*18d0*/  ULEA UR4, UR21, UR13, 0x3 ;  /* 0x0000000d15047291 */ /* 0x000fe4000f8e18ff */
[----:B------:R-:W-:Y:S02]  /*18e0*/  USHF.L.U32 UR35, UR24, 0x6, URZ ;  /* 0x0000000618237899 */ /* 0x000fe400080006ff */
[----:B------:R-:W-:Y:S01]  /*18f0*/  ULEA UR19, UR28, UR49, 0x8 ;  /* 0x000000311c137291 */ /* 0x000fe2000f8e40ff */
[----:B------:R-:W-:-:S04]  /*1900*/  UMOV UR14, URZ ;  /* 0x000000ff000e7c82 */ /* 0x000fc80008000000 */
[----:B------:R2:W3:Y:S01]  /*1910*/  SYNCS.PHASECHK.TRANS64.TRYWAIT P0, [UR4+0x10], R0 ;  /* 0x00001000ff0075a7 */ /* 0x0004e20008001104 */
[----:B------:R-:W-:Y:S06]  /*1920*/  BRA.U !UP0, `(.L_x_25) ;  /* 0x0000000108f07547 */ /* 0x000fec000b800000 */
[----:B------:R-:W-:Y:S01]  /*1930*/  UMOV UR15, URZ ;  /* 0x000000ff000f7c82 */ /* 0x000fe20008000000 */
[----:B------:R-:W-:-:S05]  /*1940*/  UMOV UR4, UR21 ;  /* 0x0000001500047c82 */ /* 0x000fca0008000000 */
.L_x_31:
[----:B------:R-:W-:Y:S01]  /*1950*/  ULEA UR33, UR4, UR13, 0x3 ;  /* 0x0000000d04217291 */ /* 0x000fe2000f8e18ff */
[----:B---3--:R-:W-:Y:S01]  /*1960*/  @!P3 MOV R2, 0x14000 ;  /* 0x000140000002b802 */ /* 0x008fe20000000f00 */
[----:B-1-3--:R-:W-:Y:S10]  /*1970*/  @P0 BRA `(.L_x_26) ;  /* 0x00000000000c0947 */ /* 0x00aff40003800000 */
[----:B------:R-:W-:-:S04]  /*1980*/  SHF.L.U32 R3, R12, 0x1f, RZ ;  /* 0x0000001f0c037819 */ /* 0x000fc800000006ff */
[----:B------:R-:W3:Y:S02]  /*1990*/  SYNCS.PHASECHK.TRANS64.TRYWAIT P0, [UR33+0x10], R3 ;  /* 0x00001003ff0075a7 */ /* 0x000ee40008001121 */
[----:B---3--:R-:W-:Y:S05]  /*19a0*/  @!P0 BRA `(.L_x_27) ;  /* 0x0000007c00a88947 */ /* 0x008fea0003800000 */
.L_x_26:
[----:B------:R3:W-:Y:S01]  /*19b0*/  @!P3 SYNCS.ARRIVE.TRANS64 RZ, [UR33], R2 ;  /* 0x00000002ffffb9a7 */ /* 0x0007e20008000021 */
[----:B------:R-:W-:-:S04]  /*19c0*/  ULOP3.LUT UR5, UR29, 0x2, URZ, 0xfc, !UPT ;  /* 0x000000021d057892 */ /* 0x000fc8000f8efcff */
[----:B------:R-:W-:-:S09]  /*19d0*/  UISETP.NE.AND UP0, UPT, UR5, 0x2, UPT ;  /* 0x000000020500788c */ /* 0x000fd2000bf05270 */
[----:B------:R-:W-:Y:S05]  /*19e0*/  BRA.U UP0, `(.L_x_28) ;  /* 0x0000000100047547 */ /* 0x000fea000b800000 */
[----:B-1----:R-:W-:Y:S05]  /*19f0*/  BPT.TRAP 0x1 ;  /* 0x000000040000795c */ /* 0x002fea0000300000 */
.L_x_28:
[----:B------:R-:W-:Y:S04]  /*1a00*/  BSSY.RECONVERGENT B0, `(.L_x_29) ;  /* 0x0000003000007945 */ /* 0x000fe80003800200 */
[----:B------:R-:W-:Y:S05]  /*1a10*/  @P2 BRA `(.L_x_30) ;  /* 0x0000000000042947 */ /* 0x000fea0003800000 */
[----:B-1----:R-:W-:Y:S05]  /*1a20*/  BPT.TRAP 0x1 ;  /* 0x000000040000795c */ /* 0x002fea0000300000 */
.L_x_30:
[----:B-1----:R-:W-:Y:S05]  /*1a30*/  BSYNC.RECONVERGENT B0 ;  /* 0x0000000000007941 */ /* 0x002fea0003800200 */
.L_x_29:
[----:B------:R-:W-:Y:S02]  /*1a40*/  UIADD3 UR5, UPT, UPT, UR4, 0x1, URZ ;  /* 0x0000000104057890 */ /* 0x000fe4000fffe0ff */
[----:B------:R-:W-:Y:S02]  /*1a50*/  ULEA UR24, UR4, UR13, 0xe ;  /* 0x0000000d04187291 */ /* 0x000fe4000f8e70ff */
[----:B------:R-:W-:Y:S02]  /*1a60*/  UISETP.NE.AND UP0, UPT, UR5, 0x2, UPT ;  /* 0x000000020500788c */ /* 0x000fe4000bf05270 */
[----:B------:R-:W-:Y:S02]  /*1a70*/  ULEA UR8, UR4, UR23, 0xf ;  /* 0x0000001704087291 */ /* 0x000fe4000f8e78ff */
[----:B------:R-:W-:Y:S02]  /*1a80*/  USEL UR6, URZ, 0x1, UP0 ;  /* 0x00000001ff067887 */ /* 0x000fe40008000000 */
[----:B------:R-:W-:-:S02]  /*1a90*/  USEL UR21, UR5, URZ, UP0 ;  /* 0x000000ff05157287 */ /* 0x000fc40008000000 */
[----:B------:R-:W-:Y:S02]  /*1aa0*/  UIADD3 UR4, UP0, UPT, UR38, 0x180, URZ ;  /* 0x0000018026047890 */ /* 0x000fe4000ff1e0ff */
[----:B------:R-:W-:Y:S01]  /*1ab0*/  ULEA UR5, UR21, UR13, 0x3 ;  /* 0x0000000d15057291 */ /* 0x000fe2000f8e18ff */
[----:B------:R-:W-:Y:S01]  /*1ac0*/  LOP3.LUT R12, R12, UR6, RZ, 0x3c, !PT ;  /* 0x000000060c0c7c12 */ /* 0x000fe2000f8e3cff */
[----:B------:R-:W-:Y:S02]  /*1ad0*/  USHF.L.U32 UR34, UR15, 0x7, URZ ;  /* 0x000000070f227899 */ /* 0x000fe400080006ff */
[----:B------:R-:W-:Y:S01]  /*1ae0*/  UIADD3 UR15, UPT, UPT, UR15, 0x1, URZ ;  /* 0x000000010f0f7890 */ /* 0x000fe2000fffe0ff */
[----:B--2---:R-:W-:Y:S01]  /*1af0*/  SHF.L.U32 R0, R12, 0x1f, RZ ;  /* 0x0000001f0c007819 */ /* 0x004fe200000006ff */
[----:B------:R-:W-:Y:S02]  /*1b00*/  UIADD3 UR6, UP1, UPT, UR38, 0x80, URZ ;  /* 0x0000008026067890 */ /* 0x000fe4000ff3e0ff */
[----:B------:R-:W-:Y:S01]  /*1b10*/  ULEA UR8, UR8, UR13, 0x1 ;  /* 0x0000000d08087291 */ /* 0x000fe2000f8e08ff */
[----:B------:R4:W1:Y:S01]  /*1b20*/  SYNCS.PHASECHK.TRANS64.TRYWAIT P0, [UR5+0x10], R0 ;  /* 0x00001000ff0075a7 */ /* 0x0008620008001105 */
[----:B------:R-:W-:-:S02]  /*1b30*/  UIADD3.X UR5, UPT, UPT, URZ, UR39, URZ, UP0, !UPT ;  /* 0x00000027ff057290 */ /* 0x000fc400087fe4ff */
[----:B------:R-:W-:Y:S02]  /*1b40*/  UISETP.NE.AND UP0, UPT, UR15, UR22, UPT ;  /* 0x000000160f00728c */ /* 0x000fe4000bf05270 */
[----:B------:R-:W-:Y:S02]  /*1b50*/  UIADD3.X UR7, UPT, UPT, URZ, UR39, URZ, UP1, !UPT ;  /* 0x00000027ff077290 */ /* 0x000fe40008ffe4ff */
[----:B------:R-:W-:Y:S02]  /*1b60*/  UIADD3 UR32, UPT, UPT, UR24, 0x8800, URZ ;  /* 0x0000880018207890 */ /* 0x000fe4000fffe0ff */
[----:B------:R-:W-:Y:S02]  /*1b70*/  UIADD3 UR26, UPT, UPT, UR34, 0x40, URZ ;  /* 0x00000040221a7890 */ /* 0x000fe4000fffe0ff */
[----:B------:R-:W-:Y:S02]  /*1b80*/  UIADD3 UR24, UPT, UPT, UR24, 0xa800, URZ ;  /* 0x0000a80018187890 */ /* 0x000fe4000fffe0ff */
[----:B------:R-:W-:-:S02]  /*1b90*/  UIADD3 UR16, UPT, UPT, UR8, 0x10800, URZ ;  /* 0x0001080008107890 */ /* 0x000fc4000fffe0ff */
[----:B------:R-:W-:Y:S01]  /*1ba0*/  UIADD3 UR8, UPT, UPT, UR8, 0x18800, URZ ;  /* 0x0001880008087890 */ /* 0x000fe2000fffe0ff */
[----:B------:R-:W-:Y:S01]  /*1bb0*/  UMOV UR30, 0x0 ;  /* 0x00000000001e7882 */ /* 0x000fe20000000000 */
[----:B------:R-:W-:Y:S01]  /*1bc0*/  UMOV UR31, 0x10000000 ;  /* 0x10000000001f7882 */ /* 0x000fe20000000000 */
[----:B------:R-:W-:Y:S01]  /*1bd0*/  UMOV UR25, UR33 ;  /* 0x0000002100197c82 */ /* 0x000fe20008000000 */
[----:B------:R-:W-:Y:S01]  /*1be0*/  UMOV UR27, UR35 ;  /* 0x00000023001b7c82 */ /* 0x000fe20008000000 */
[----:B------:R-:W-:Y:S01]  /*1bf0*/  UMOV UR28, UR36 ;  /* 0x00000024001c7c82 */ /* 0x000fe20008000000 */
[----:B------:R-:W-:Y:S01]  /*1c00*/  UMOV UR14, 0x30000 ;  /* 0x00030000000e7882 */ /* 0x000fe20000000000 */
[----:B------:R-:W-:Y:S01]  /*1c10*/  UMOV UR17, UR33 ;  /* 0x0000002100117c82 */ /* 0x000fe20008000000 */
[----:B------:R-:W-:Y:S01]  /*1c20*/  UMOV UR20, UR36 ;  /* 0x0000002400147c82 */ /* 0x000fe20008000000 */
[----:B------:R-:W-:Y:S01]  /*1c30*/  UMOV UR18, UR34 ;  /* 0x0000002200127c82 */ /* 0x000fe20008000000 */
[----:B------:R-:W-:Y:S01]  /*1c40*/  UTMALDG.3D [UR32], [UR6], desc[UR30] ;  /* 0x00001e20060075b4 */ /* 0x000fe20008011000 */
[----:B------:R-:W-:Y:S01]  /*1c50*/  UMOV UR11, UR19 ;  /* 0x00000013000b7c82 */ /* 0x000fe20008000000 */
[----:B------:R-:W-:Y:S01]  /*1c60*/  UMOV UR12, UR36 ;  /* 0x00000024000c7c82 */ /* 0x000fe20008000000 */
[----:B------:R-:W-:Y:S01]  /*1c70*/  UMOV UR9, UR33 ;  /* 0x0000002100097c82 */ /* 0x000fe20008000000 */
[----:B------:R-:W-:Y:S01]  /*1c80*/  UMOV UR10, UR26 ;  /* 0x0000001a000a7c82 */ /* 0x000fe20008000000 */
[----:B------:R-:W-:Y:S01]  /*1c90*/  UTMALDG.3D [UR24], [UR6], desc[UR30] ;  /* 0x00001e18060075b4 */ /* 0x000fe20008011000 */
[----:B------:R-:W-:Y:S01]  /*1ca0*/  UTMALDG.3D.MULTICAST [UR16], [UR4], UR14, desc[UR30] ;  /* 0x00001e10040073b4 */ /* 0x000fe2000801180e */
[----:B------:R2:W-:Y:S02]  /*1cb0*/  UTMALDG.3D.MULTICAST [UR8], [UR4], UR14, desc[UR30] ;  /* 0x00001e08040073b4 */ /* 0x0005e4000801180e */
[----:B--2---:R-:W-:Y:S01]  /*1cc0*/  UMOV UR14, UR22 ;  /* 0x00000016000e7c82 */ /* 0x004fe20008000000 */
[----:B------:R-:W-:Y:S01]  /*1cd0*/  UMOV UR4, UR21 ;  /* 0x0000001500047c82 */ /* 0x000fe20008000000 */
[----:B----4-:R-:W-:Y:S05]  /*1ce0*/  BRA.U UP0, `(.L_x_31) ;  /* 0xfffffffd00187547 */ /* 0x010fea000b83ffff */
.L_x_25:
[----:B------:R-:W-:Y:S01]  /*1cf0*/  ULEA UR4, UR21, UR13, 0x3 ;  /* 0x0000000d15047291 */ /* 0x000fe2000f8e18ff */
[----:B--2---:R-:W-:Y:S01]  /*1d00*/  SHF.L.U32 R0, R12, 0x1f, RZ ;  /* 0x0000001f0c007819 */ /* 0x004fe200000006ff */
[----:B------:R-:W-:Y:S01]  /*1d10*/  @!P1 SYNCS.ARRIVE.TRANS64.A1T0 RZ, [UR13+0x68], RZ ;  /* 0x000068ffffff99a7 */ /* 0x000fe2000810000d */
[----:B------:R-:W-:-:S06]  /*1d20*/  UISETP.GT.AND UP0, UPT, UR46, UR45, UPT ;  /* 0x0000002d2e00728c */ /* 0x000fcc000bf04270 */
[----:B-1-3--:R1:W2:Y:S03]  /*1d30*/  SYNCS.PHASECHK.TRANS64.TRYWAIT P0, [UR4+0x10], R0 ;  /* 0x00001000ff0075a7 */ /* 0x00a2a60008001104 */
[----:B------:R-:W-:Y:S05]  /*1d40*/  BRA.U !UP0, `(.L_x_32) ;  /* 0x0000000108ec7547 */ /* 0x000fea000b800000 */
[----:B------:R-:W-:Y:S01]  /*1d50*/  UIADD3 UR15, UPT, UPT, UR48, UR14, URZ ;  /* 0x0000000e300f7290 */ /* 0x000fe2000fffe0ff */
[----:B------:R-:W-:-:S11]  /*1d60*/  UMOV UR4, UR21 ;  /* 0x0000001500047c82 */ /* 0x000fd60008000000 */
.L_x_38:
[----:B------:R-:W-:Y:S01]  /*1d70*/  ULEA UR33, UR4, UR13, 0x3 ;  /* 0x0000000d04217291 */ /* 0x000fe2000f8e18ff */
[----:B--2---:R-:W-:Y:S01]  /*1d80*/  @!P3 MOV R2, 0x14000 ;  /* 0x000140000002b802 */ /* 0x004fe20000000f00 */
[----:B--2-4-:R-:W-:Y:S10]  /*1d90*/  @P0 BRA `(.L_x_33) ;  /* 0x00000000000c0947 */ /* 0x014ff40003800000 */
[----:B------:R-:W-:-:S04]  /*1da0*/  SHF.L.U32 R3, R12, 0x1f, RZ ;  /* 0x0000001f0c037819 */ /* 0x000fc800000006ff */
[----:B------:R-:W2:Y:S02]  /*1db0*/  SYNCS.PHASECHK.TRANS64.TRYWAIT P0, [UR33+0x10], R3 ;  /* 0x00001003ff0075a7 */ /* 0x000ea40008001121 */
[----:B--2---:R-:W-:Y:S05]  /*1dc0*/  @!P0 BRA `(.L_x_34) ;  /* 0x0000007800b88947 */ /* 0x004fea0003800000 */
.L_x_33:
[----:B------:R2:W-:Y:S01]  /*1dd0*/  @!P3 SYNCS.ARRIVE.TRANS64 RZ, [UR33], R2 ;  /* 0x00000002ffffb9a7 */ /* 0x0005e20008000021 */
[----:B------:R-:W-:-:S04]  /*1de0*/  ULOP3.LUT UR5, UR29, 0x2, URZ, 0xfc, !UPT ;  /* 0x000000021d057892 */ /* 0x000fc8000f8efcff */
[----:B------:R-:W-:-:S09]  /*1df0*/  UISETP.NE.AND UP0, UPT, UR5, 0x2, UPT ;  /* 0x000000020500788c */ /* 0x000fd2000bf05270 */
[----:B------:R-:W-:Y:S05]  /*1e00*/  BRA.U UP0, `(.L_x_35) ;  /* 0x0000000100047547 */ /* 0x000fea000b800000 */
[----:B------:R-:W-:Y:S05]  /*1e10*/  BPT.TRAP 0x1 ;  /* 0x000000040000795c */ /* 0x000fea0000300000 */
.L_x_35:
[----:B------:R-:W-:Y:S04]  /*1e20*/  BSSY.RECONVERGENT B0, `(.L_x_36) ;  /* 0x0000003000007945 */ /* 0x000fe80003800200 */
[----:B------:R-:W-:Y:S05]  /*1e30*/  @P2 BRA `(.L_x_37) ;  /* 0x0000000000042947 */ /* 0x000fea0003800000 */
[----:B------:R-:W-:Y:S05]  /*1e40*/  BPT.TRAP 0x1 ;  /* 0x000000040000795c */ /* 0x000fea0000300000 */
.L_x_37:
[----:B------:R-:W-:Y:S05]  /*1e50*/  BSYNC.RECONVERGENT B0 ;  /* 0x0000000000007941 */ /* 0x000fea0003800200 */
.L_x_36:
        /* <DEDUP_REMOVED lines=11> */
[----:B-1----:R-:W-:Y:S01]  /*1f10*/  SHF.L.U32 R0, R12, 0x1f, RZ ;  /* 0x0000001f0c007819 */ /* 0x002fe200000006ff */
[----:B------:R-:W-:Y:S02]  /*1f20*/  UIADD3 UR6, UP1, UPT, UR38, 0x80, URZ ;  /* 0x0000008026067890 */ /* 0x000fe4000ff3e0ff */
[----:B------:R-:W-:Y:S01]  /*1f30*/  ULEA UR8, UR8, UR13, 0x1 ;  /* 0x0000000d08087291 */ /* 0x000fe2000f8e08ff */
[----:B------:R3:W4:Y:S01]  /*1f40*/  SYNCS.PHASECHK.TRANS64.TRYWAIT P0, [UR5+0x10], R0 ;  /* 0x00001000ff0075a7 */ /* 0x0007220008001105 */
        /* <DEDUP_REMOVED lines=16> */
[----:B------:R-:W-:Y:S01]  /*2050*/  UTMALDG.3D [UR32], [UR6], desc[UR30] ;  /* 0x00001e20060075b4 */ /* 0x000fe20008011000 */
[----:B------:R-:W-:Y:S01]  /*2060*/  UMOV UR18, UR34 ;  /* 0x0000002200127c82 */ /* 0x000fe20008000000 */
[----:B------:R-:W-:Y:S01]  /*2070*/  UMOV UR11, UR19 ;  /* 0x00000013000b7c82 */ /* 0x000fe20008000000 */
[----:B------:R-:W-:Y:S01]  /*2080*/  UMOV UR12, UR36 ;  /* 0x00000024000c7c82 */ /* 0x000fe20008000000 */
[----:B------:R-:W-:Y:S01]  /*2090*/  UMOV UR9, UR33 ;  /* 0x0000002100097c82 */ /* 0x000fe20008000000 */
[----:B------:R-:W-:Y:S01]  /*20a0*/  UMOV UR10, UR26 ;  /* 0x0000001a000a7c82 */ /* 0x000fe20008000000 */
[----:B------:R-:W-:Y:S01]  /*20b0*/  UTMALDG.3D [UR24], [UR6], desc[UR30] ;  /* 0x00001e18060075b4 */ /* 0x000fe20008011000 */
[----:B------:R-:W-:Y:S01]  /*20c0*/  UTMALDG.3D.MULTICAST [UR16], [UR4], UR37, desc[UR30] ;  /* 0x00001e10040073b4 */ /* 0x000fe20008011825 */
[----:B------:R1:W-:Y:S02]  /*20d0*/  UTMALDG.3D.MULTICAST [UR8], [UR4], UR37, desc[UR30] ;  /* 0x00001e08040073b4 */ /* 0x0003e40008011825 */
[----:B-1----:R-:W-:Y:S01]  /*20e0*/  UMOV UR4, UR21 ;  /* 0x0000001500047c82 */ /* 0x002fe20008000000 */
[----:B---3--:R-:W-:Y:S05]  /*20f0*/  BRA.U UP0, `(.L_x_38) ;  /* 0xfffffffd001c7547 */ /* 0x008fea000b83ffff */
.L_x_32:
[C---:B------:R-:W-:Y:S01]  /*2100*/  LEA R3, R11.reuse, UR13, 0x3 ;  /* 0x0000000d0b037c11 */ /* 0x040fe2000f8e18ff */
[----:B------:R-:W-:Y:S01]  /*2110*/  NOP ;  /* 0x0000000000007918 */ /* 0x000fe20000000000 */
[----:B-1----:R-:W-:Y:S02]  /*2120*/  SHF.L.U32 R0, R10, 0x1f, RZ ;  /* 0x0000001f0a007819 */ /* 0x002fe400000006ff */
[----:B------:R-:W-:Y:S02]  /*2130*/  LEA R5, R11, UR13, 0x4 ;  /* 0x0000000d0b057c11 */ /* 0x000fe4000f8e20ff */
[----:B--2-4-:R-:W1:Y:S02]  /*2140*/  SYNCS.PHASECHK.TRANS64.TRYWAIT P0, [R3+URZ+0x70], R0 ;  /* 0x00007000030075a7 */ /* 0x014e6400080011ff */
[----:B-1----:R-:W-:Y:S05]  /*2150*/  @!P0 BRA `(.L_x_39) ;  /* 0x0000007400ec8947 */ /* 0x002fea0003800000 */
.L_x_139:
[----:B------:R-:W2:Y:S01]  /*2160*/  LDS.128 R4, [R5+0x100] ;  /* 0x0001000005047984 */ /* 0x000ea20000000c00 */
[----:B------:R-:W-:Y:S01]  /*2170*/  UISETP.GE.AND UP0, UPT, UR42, 0x1, UPT ;  /* 0x000000012a00788c */ /* 0x000fe2000bf06270 */
[----:B------:R-:W-:Y:S01]  /*2180*/  @!PT LDS RZ, [RZ] ;  /* 0x00000000fffff984 */ /* 0x000fe20000000800 */
[----:B------:R-:W-:Y:S01]  /*2190*/  @!PT LDS RZ, [RZ] ;  /* 0x00000000fffff984 */ /* 0x000fe20000000800 */
[----:B------:R-:W-:Y:S01]  /*21a0*/  @!PT LDS RZ, [RZ] ;  /* 0x00000000fffff984 */ /* 0x000fe20000000800 */
[----:B------:R-:W-:Y:S01]  /*21b0*/  @!PT LDS RZ, [RZ] ;  /* 0x00000000fffff984 */ /* 0x000fe20000000800 */
[----:B------:R3:W-:Y:S06]  /*21c0*/  MEMBAR.ALL.CTA ;  /* 0x0000000000007992 */ /* 0x0007ec0000008000 */
[----:B---3--:R-:W3:Y:S01]  /*21d0*/  FENCE.VIEW.ASYNC.S ;  /* 0x00000000000073c6 */ /* 0x008ee20000000000 */
[----:B--2---:R-:W-:-:S13]  /*21e0*/  LOP3.LUT P0, RZ, R6, 0x1, RZ, 0xc0, !PT ;  /* 0x0000000106ff7812 */ /* 0x004fda000780c0ff */
[----:B---3--:R-:W-:Y:S01]  /*21f0*/  VOTEU.ANY UP1, P0 ;  /* 0x0000000000ff7886 */ /* 0x008fe20000020100 */
[----:B------:R-:W-:-:S13]  /*2200*/  PLOP3.LUT P0, PT, PT, PT, UP1, 0x80, 0x8 ;  /* 0x000000000008781c */ /* 0x000fda0003f0f018 */
[----:B-1----:R-:W-:Y:S02]  /*2210*/  @P0 LOP3.LUT R0, R5, 0xffff, RZ, 0xc0, !PT ;  /* 0x0000ffff05000812 */ /* 0x002fe400078ec0ff */
[----:B------:R-:W-:Y:S02]  /*2220*/  @P0 MOV R2, R4 ;  /* 0x0000000400020202 */ /* 0x000fe40000000f00 */
[----:B------:R-:W-:Y:S01]  /*2230*/  @P0 R2UR UR5, R0 ;  /* 0x00000000000502ca */ /* 0x000fe200000e0000 */
[----:B------:R-:W-:Y:S01]  /*2240*/  VIADD R0, R3, 0x80 ;  /* 0x0000008003007836 */ /* 0x000fe20000000000 */
[----:B------:R-:W-:Y:S02]  /*2250*/  @P0 SHF.R.U32.HI R4, RZ, 0x10, R5 ;  /* 0x00000010ff040819 */ /* 0x000fe40000011605 */
[----:B------:R-:W-:Y:S02]  /*2260*/  @P0 R2UR UR6, R2 ;  /* 0x00000000020602ca */ /* 0x000fe400000e0000 */
[----:B------:R-:W-:-:S02]  /*2270*/  PRMT R0, RZ, 0x654, R0 ;  /* 0x00000654ff007816 */ /* 0x000fc40000000000 */
[----:B------:R-:W-:Y:S02]  /*2280*/  @P0 R2UR UR4, R4 ;  /* 0x00000000040402ca */ /* 0x000fe400000e0000 */
[----:B------:R1:W-:Y:S03]  /*2290*/  SYNCS.ARRIVE.TRANS64.RED.A1T0 RZ, [R0+URZ], RZ ;  /* 0x000000ff00ff79a7 */ /* 0x0003e600081004ff */
[----:B------:R-:W-:-:S04]  /*22a0*/  @UP1 UMOV UR40, UR5 ;  /* 0x0000000500281c82 */ /* 0x000fc80008000000 */
[----:B------:R-:W-:-:S04]  /*22b0*/  @UP1 UMOV UR41, UR6 ;  /* 0x0000000600291c82 */ /* 0x000fc80008000000 */
[----:B------:R-:W-:Y:S01]  /*22c0*/  @UP1 UMOV UR36, UR4 ;  /* 0x0000000400241c82 */ /* 0x000fe20008000000 */
[----:B------:R-:W-:Y:S05]  /*22d0*/  BRA.U !UP0, `(.L_x_40) ;  /* 0x0000000108d47547 */ /* 0x000fea000b800000 */
[----:B------:R-:W2:Y:S01]  /*22e0*/  LDCU.128 UR16, c[0x0][0xb10] ;  /* 0x00016200ff1077ac */ /* 0x000ea20008000c00 */
[----:B------:R-:W3:Y:S01]  /*22f0*/  LDCU UR12, c[0x0][0xb20] ;  /* 0x00016400ff0c77ac */ /* 0x000ee20008000800 */
[----:B------:R-:W4:Y:S01]  /*2300*/  LDCU UR20, c[0x0][0xb0c] ;  /* 0x00016180ff1477ac */ /* 0x000f220008000800 */
[----:B------:R-:W1:Y:S01]  /*2310*/  LDCU.64 UR8, c[0x0][0xb28] ;  /* 0x00016500ff0877ac */ /* 0x000e620008000a00 */
[----:B------:R-:W-:Y:S02]  /*2320*/  UISETP.NE.AND UP3, UPT, UR42, 0x1, UPT ;  /* 0x000000012a00788c */ /* 0x000fe4000bf65270 */
[----:B--2---:R-:W-:Y:S02]  /*2330*/  UIMAD.WIDE.U32 UR6, UR43, UR19, URZ ;  /* 0x000000132b0672a5 */ /* 0x004fe4000f8e00ff */
[----:B------:R-:W-:Y:S02]  /*2340*/  UIMAD.WIDE.U32 UR4, UR44, UR16, URZ ;  /* 0x000000102c0472a5 */ /* 0x000fe4000f8e00ff */
[----:B------:R-:W-:-:S02]  /*2350*/  UISETP.NE.AND UP0, UPT, UR18, 0x1, UPT ;  /* 0x000000011200788c */ /* 0x000fc4000bf05270 */
[----:B------:R-:W-:Y:S01]  /*2360*/  UIMAD.WIDE.U32 UR24, UR40, UR19, URZ ;  /* 0x00000013281872a5 */ /* 0x000fe2000f8e00ff */
[----:B------:R-:W-:Y:S02]  /*2370*/  UMOV UR6, UR7 ;  /* 0x0000000700067c82 */ /* 0x000fe40008000000 */
[----:B------:R-:W-:Y:S01]  /*2380*/  UMOV UR4, UR5 ;  /* 0x0000000500047c82 */ /* 0x000fe20008000000 */
[----:B---3--:R-:W-:Y:S02]  /*2390*/  USHF.R.U32.HI UR6, URZ, UR12, UR6 ;  /* 0x0000000cff067299 */ /* 0x008fe40008011606 */
[----:B----4-:R-:W-:Y:S02]  /*23a0*/  UISETP.NE.AND UP2, UPT, UR20, 0x1, UPT ;  /* 0x000000011400788c */ /* 0x010fe4000bf45270 */
[----:B------:R-:W-:Y:S02]  /*23b0*/  USHF.R.U32.HI UR4, URZ, UR17, UR4 ;  /* 0x00000011ff047299 */ /* 0x000fe40008011604 */
[----:B------:R-:W-:-:S02]  /*23c0*/  USEL UR5, UR43, UR6, !UP0 ;  /* 0x000000062b057287 */ /* 0x000fc4000c000000 */
[----:B------:R-:W-:Y:S02]  /*23d0*/  USEL UR6, UR44, UR4, !UP2 ;  /* 0x000000042c067287 */ /* 0x000fe4000d000000 */
[----:B-1----:R-:W-:Y:S01]  /*23e0*/  UIMAD.WIDE.U32 UR10, UR5, UR8, URZ ;  /* 0x00000008050a72a5 */ /* 0x002fe2000f8e00ff */
[----:B------:R-:W-:Y:S01]  /*23f0*/  UMOV UR4, UR25 ;  /* 0x0000001900047c82 */ /* 0x000fe20008000000 */
[----:B------:R-:W-:Y:S02]  /*2400*/  UIMAD.WIDE.U32 UR14, UR41, UR16, URZ ;  /* 0x00000010290e72a5 */ /* 0x000fe4000f8e00ff */
[----:B------:R-:W-:-:S03]  /*2410*/  UIMAD.WIDE.U32 UR24, UR6, UR8, URZ ;  /* 0x00000008061872a5 */ /* 0x000fc6000f8e00ff */
[----:B------:R-:W-:Y:S01]  /*2420*/  UMOV UR10, UR11 ;  /* 0x0000000b000a7c82 */ /* 0x000fe20008000000 */
[----:B------:R-:W-:Y:S02]  /*2430*/  USHF.R.U32.HI UR4, URZ, UR12, UR4 ;  /* 0x0000000cff047299 */ /* 0x000fe40008011604 */
[----:B------:R-:W-:Y:S01]  /*2440*/  @UP3 USHF.R.U32.HI UR5, URZ, UR9, UR10 ;  /* 0x00000009ff053299 */ /* 0x000fe2000801160a */
[----:B------:R-:W-:Y:S01]  /*2450*/  UMOV UR14, UR15 ;  /* 0x0000000f000e7c82 */ /* 0x000fe20008000000 */
[----:B------:R-:W-:Y:S01]  /*2460*/  UMOV UR24, UR25 ;  /* 0x0000001900187c82 */ /* 0x000fe20008000000 */
[----:B------:R-:W-:Y:S02]  /*2470*/  USHF.R.U32.HI UR17, URZ, UR17, UR14 ;  /* 0x00000011ff117299 */ /* 0x000fe4000801160e */
[----:B------:R-:W-:Y:S02]  /*2480*/  USEL UR4, UR40, UR4, !UP0 ;  /* 0x0000000428047287 */ /* 0x000fe4000c000000 */
[----:B------:R-:W-:-:S02]  /*2490*/  @UP3 USHF.R.U32.HI UR6, URZ, UR9, UR24 ;  /* 0x00000009ff063299 */ /* 0x000fc40008011618 */
[----:B------:R-:W-:Y:S02]  /*24a0*/  UIMAD UR7, UR42, UR5, URZ ;  /* 0x000000052a0772a4 */ /* 0x000fe4000f8e02ff */
[----:B------:R-:W-:Y:S02]  /*24b0*/  USEL UR5, UR41, UR17, !UP2 ;  /* 0x0000001129057287 */ /* 0x000fe4000d000000 */
[----:B------:R-:W-:Y:S02]  /*24c0*/  UIMAD UR10, UR42, UR6, URZ ;  /* 0x000000062a0a72a4 */ /* 0x000fe4000f8e02ff */
[----:B------:R-:W-:Y:S02]  /*24d0*/  UISETP.GE.AND UP0, UPT, UR4, UR7, UPT ;  /* 0x000000070400728c */ /* 0x000fe4000bf06270 */
[----:B------:R-:W-:Y:S02]  /*24e0*/  UIMAD.WIDE.U32 UR14, UR4, UR8, URZ ;  /* 0x00000008040e72a5 */ /* 0x000fe4000f8e00ff */
[----:B------:R-:W-:-:S02]  /*24f0*/  UISETP.GE.OR UP0, UPT, UR5, UR10, UP0 ;  /* 0x0000000a0500728c */ /* 0x000fc40008706670 */
[----:B------:R-:W-:Y:S02]  /*2500*/  UIMAD.WIDE.U32 UR10, UR5, UR8, URZ ;  /* 0x00000008050a72a5 */ /* 0x000fe4000f8e00ff */
[----:B------:R-:W-:Y:S01]  /*2510*/  UIADD3 UR12, UPT, UPT, -UR4, URZ, URZ ;  /* 0x000000ff040c7290 */ /* 0x000fe2000fffe1ff */
[----:B------:R-:W-:Y:S01]  /*2520*/  UMOV UR8, UR15 ;  /* 0x0000000f00087c82 */ /* 0x000fe20008000000 */
[----:B------:R-:W-:Y:S02]  /*2530*/  UIADD3 UR10, UPT, UPT, -UR5, URZ, URZ ;  /* 0x000000ff050a7290 */ /* 0x000fe4000fffe1ff */
[----:B------:R-:W-:-:S03]  /*2540*/  USHF.R.U32.HI UR8, URZ, UR9, UR8 ;  /* 0x00000009ff087299 */ /* 0x000fc60008011608 */
[----:B------:R-:W-:Y:S01]  /*2550*/  @!UP0 UMOV UR7, UR11 ;  /* 0x0000000b00078c82 */ /* 0x000fe20008000000 */
[----:B------:R-:W-:Y:S02]  /*2560*/  UIMAD UR12, UR18, UR12, UR40 ;  /* 0x0000000c120c72a4 */ /* 0x000fe4000f8e0228 */
[----:B------:R-:W-:Y:S02]  /*2570*/  USEL UR8, UR4, UR8, !UP3 ;  /* 0x0000000804087287 */ /* 0x000fe4000d800000 */
[----:B------:R-:W-:Y:S02]  /*2580*/  @!UP0 USHF.R.U32.HI UR7, URZ, UR9, UR7 ;  /* 0x00000009ff078299 */ /* 0x000fe40008011607 */
[----:B------:R-:W-:Y:S02]  /*2590*/  UIADD3 UR9, UPT, UPT, -UR8, URZ, URZ ;  /* 0x000000ff08097290 */ /* 0x000fe4000fffe1ff */
[----:B------:R-:W-:Y:S02]  /*25a0*/  @!UP0 USEL UR7, UR5, UR7, !UP3 ;  /* 0x0000000705078287 */ /* 0x000fe4000d800000 */
[----:B------:R-:W-:-:S02]  /*25b0*/  UIMAD UR9, UR42, UR9, UR4 ;  /* 0x000000092a0972a4 */ /* 0x000fc4000f8e0204 */
[----:B------:R-:W-:Y:S02]  /*25c0*/  @!UP0 UIADD3 UR8, UPT, UPT, UR8, -UR7, URZ ;  /* 0x8000000708088290 */ /* 0x000fe4000fffe0ff */
[----:B------:R-:W-:Y:S02]  /*25d0*/  @!UP0 UIMAD UR7, UR9, UR6, UR7 ;  /* 0x00000006090782a4 */ /* 0x000fe4000f8e0207 */
[----:B------:R-:W-:Y:S02]  /*25e0*/  @!UP0 UIMAD UR4, UR42, UR8, UR5 ;  /* 0x000000082a0482a4 */ /* 0x000fe4000f8e0205 */
[----:B------:R-:W-:Y:S02]  /*25f0*/  UIMAD UR6, UR20, UR10, UR41 ;  /* 0x0000000a140672a4 */ /* 0x000fe4000f8e0229 */
[----:B------:R-:W-:Y:S01]  /*2600*/  UIMAD UR40, UR4, UR18, UR12 ;  /* 0x00000012042872a4 */ /* 0x000fe2000f8e020c */
[----:B------:R-:W-:Y:S02]  /*2610*/  @!UP0 UMOV UR5, UR7 ;  /* 0x0000000700058c82 */ /* 0x000fe40008000000 */
[----:B------:R-:W-:-:S12]  /*2620*/  UIMAD UR41, UR5, UR20, UR6 ;  /* 0x00000014052972a4 */ /* 0x000fd8000f8e0206 */
.L_x_40:
[----:B------:R-:W2:Y:S02]  /*2630*/  LDCU UR4, c[0x0][0xb30] ;  /* 0x00016600ff0477ac */ /* 0x000ea40008000800 */
[----:B--2---:R-:W-:-:S09]  /*2640*/  UISETP.NE.AND UP0, UPT, UR4, 0x1, UPT ;  /* 0x000000010400788c */ /* 0x004fd2000bf05270 */
[----:B------:R-:W-:Y:S05]  /*2650*/  BRA.U UP0, `(.L_x_41) ;  /* 0x0000000100447547 */ /* 0x000fea000b800000 */
[----:B------:R-:W2:Y:S01]  /*2660*/  LDCU.128 UR8, c[0x0][0xb10] ;  /* 0x00016200ff0877ac */ /* 0x000ea20008000c00 */
[----:B------:R-:W3:Y:S01]  /*2670*/  LDCU UR12, c[0x0][0xb0c] ;  /* 0x00016180ff0c77ac */ /* 0x000ee20008000800 */
[----:B------:R-:W4:Y:S01]  /*2680*/  LDCU UR14, c[0x0][0xb20] ;  /* 0x00016400ff0e77ac */ /* 0x000f220008000800 */
[----:B--2---:R-:W-:Y:S02]  /*2690*/  UIMAD.WIDE.U32 UR6, UR41, UR8, URZ ;  /* 0x00000008290672a5 */ /* 0x004fe4000f8e00ff */
[----:B------:R-:W-:Y:S02]  /*26a0*/  UIMAD.WIDE.U32 UR4, UR40, UR11, URZ ;  /* 0x0000000b280472a5 */ /* 0x000fe4000f8e00ff */
[----:B---3--:R-:W-:Y:S02]  /*26b0*/  UISETP.NE.AND UP2, UPT, UR12, 0x1, UPT ;  /* 0x000000010c00788c */ /* 0x008fe4000bf45270 */
[----:B------:R-:W-:Y:S01]  /*26c0*/  UISETP.NE.AND UP0, UPT, UR10, 0x1, UPT ;  /* 0x000000010a00788c */ /* 0x000fe2000bf05270 */
[----:B------:R-:W-:-:S02]  /*26d0*/  UMOV UR6, UR7 ;  /* 0x0000000700067c82 */ /* 0x000fc40008000000 */
[----:B------:R-:W-:Y:S01]  /*26e0*/  UMOV UR4, UR5 ;  /* 0x0000000500047c82 */ /* 0x000fe20008000000 */
[----:B------:R-:W-:Y:S02]  /*26f0*/  USHF.R.U32.HI UR9, URZ, UR9, UR6 ;  /* 0x00000009ff097299 */ /* 0x000fe40008011606 */
[----:B----4-:R-:W-:Y:S02]  /*2700*/  USHF.R.U32.HI UR4, URZ, UR14, UR4 ;  /* 0x0000000eff047299 */ /* 0x010fe40008011604 */
[----:B------:R-:W-:Y:S02]  /*2710*/  USEL UR5, UR41, UR9, !UP2 ;  /* 0x0000000929057287 */ /* 0x000fe4000d000000 */
[----:B------:R-:W-:-:S04]  /*2720*/  USEL UR4, UR40, UR4, !UP0 ;  /* 0x0000000428047287 */ /* 0x000fc8000c000000 */
[----:B------:R-:W-:Y:S02]  /*2730*/  UIADD3 UR6, UPT, UPT, UR5, -UR4, URZ ;  /* 0x8000000405067290 */ /* 0x000fe4000fffe0ff */
[----:B------:R-:W-:Y:S02]  /*2740*/  UIADD3 UR4, UPT, UPT, -UR5, UR4, URZ ;  /* 0x0000000405047290 */ /* 0x000fe4000fffe1ff */
[----:B------:R-:W-:Y:S02]  /*2750*/  UIMAD UR40, UR6, UR10, UR40 ;  /* 0x0000000a062872a4 */ /* 0x000fe4000f8e0228 */
[----:B------:R-:W-:-:S12]  /*2760*/  UIMAD UR41, UR4, UR12, UR41 ;  /* 0x0000000c042972a4 */ /* 0x000fd8000f8e0229 */
.L_x_41:
[----:B------:R-:W-:Y:S01]  /*2770*/  VIADD R11, R11, 0x1 ;  /* 0x000000010b0b7836 */ /* 0x000fe20000000000 */
[----:B------:R-:W-:Y:S01]  /*2780*/  R2UR UR4, R83 ;  /* 0x00000000530472ca */ /* 0x000fe200000e0000 */
[----:B------:R-:W-:Y:S01]  /*2790*/  UIADD3 UR28, UPT, UPT, UR40, UR63, URZ ;  /* 0x0000003f281c7290 */ /* 0x000fe2000fffe0ff */
[----:B------:R-:W-:Y:S02]  /*27a0*/  PLOP3.LUT P1, PT, PT, PT, PT, 0x80, 0x8 ;  /* 0x000000000008781c */ /* 0x000fe40003f2f070 */
[----:B------:R-:W-:-:S04]  /*27b0*/  ISETP.NE.AND P0, PT, R11, 0x2, PT ;  /* 0x000000020b00780c */ /* 0x000fc80003f05270 */
[----:B------:R-:W-:Y:S02]  /*27c0*/  SEL R3, RZ, 0x1, P0 ;  /* 0x00000001ff037807 */ /* 0x000fe40000000000 */
[----:B------:R-:W-:Y:S02]  /*27d0*/  SEL R11, R11, RZ, P0 ;  /* 0x000000ff0b0b7207 */ /* 0x000fe40000000000 */
[----:B------:R-:W-:Y:S01]  /*27e0*/  LOP3.LUT R10, R10, R3, RZ, 0x3c, !PT ;  /* 0x000000030a0a7212 */ /* 0x000fe200078e3cff */
[----:B------:R-:W-:Y:S01]  /*27f0*/  UIADD3 UR24, UPT, UPT, UR41, UR4, URZ ;  /* 0x0000000429187290 */ /* 0x000fe2000fffe0ff */
[----:B------:R-:W-:Y:S11]  /*2800*/  BRA.U UP1, `(.L_x_42) ;  /* 0xffffffed01e07547 */ /* 0x000ff6000b83ffff */
[----:B------:R-:W-:Y:S01]  /*2810*/  UIADD3 UR13, UPT, UPT, UR13, 0x10, URZ ;  /* 0x000000100d0d7890 */ /* 0x000fe2000fffe0ff */
[----:B------:R-:W-:-:S03]  /*2820*/  SHF.L.U32 R3, R12, 0x1f, RZ ;  /* 0x0000001f0c037819 */ /* 0x000fc600000006ff */
[----:B------:R-:W-:-:S09]  /*2830*/  ULEA UR4, UR21, UR13, 0x3 ;  /* 0x0000000d15047291 */ /* 0x000fd2000f8e18ff */
[----:B------:R-:W2:Y:S02]  /*2840*/  SYNCS.PHASECHK.TRANS64.TRYWAIT P0, [UR4], R3 ;  /* 0x00000003ff0075a7 */ /* 0x000ea40008001104 */
[----:B--2---:R-:W-:Y:S05]  /*2850*/  @!P0 BRA `(.L_x_43) ;  /* 0x0000007000408947 */ /* 0x004fea0003800000 */
.L_x_141:
[----:B------:R-:W-:-:S04]  /*2860*/  UIADD3 UR4, UPT, UPT, UR21, 0x1, URZ ;  /* 0x0000000115047890 */ /* 0x000fc8000fffe0ff */
[----:B------:R-:W-:-:S04]  /*2870*/  UISETP.NE.AND UP0, UPT, UR4, 0x2, UPT ;  /* 0x000000020400788c */ /* 0x000fc8000bf05270 */
[----:B------:R-:W-:Y:S02]  /*2880*/  USEL UR5, URZ, 0x1, UP0 ;  /* 0x00000001ff057887 */ /* 0x000fe40008000000 */
[----:B------:R-:W-:-:S04]  /*2890*/  USEL UR4, UR4, URZ, UP0 ;  /* 0x000000ff04047287 */ /* 0x000fc80008000000 */
[----:B------:R-:W-:Y:S01]  /*28a0*/  ULEA UR4, UR4, UR13, 0x3 ;  /* 0x0000000d04047291 */ /* 0x000fe2000f8e18ff */
[----:B-1----:R-:W-:-:S04]  /*28b0*/  LOP3.LUT R3, R12, UR5, RZ, 0x3c, !PT ;  /* 0x000000050c037c12 */ /* 0x002fc8000f8e3cff */
[----:B------:R-:W-:Y:S01]  /*28c0*/  SHF.L.U32 R3, R3, 0x1f, RZ ;  /* 0x0000001f03037819 */ /* 0x000fe200000006ff */
[----:B------:R-:W-:-:S07]  /*28d0*/  IMAD.U32 R0, RZ, RZ, UR4 ;  /* 0x00000004ff007e24 */ /* 0x000fce000f8e00ff */
.L_x_44:
[----:B-1----:R1:W2:Y:S02]  /*28e0*/  SYNCS.PHASECHK.TRANS64.TRYWAIT P0, [R0+URZ], R3 ;  /* 0x00000003000075a7 */ /* 0x0022a400080011ff */
[----:B--2---:R-:W-:Y:S05]  /*28f0*/  @!P0 NANOSLEEP.SYNCS 0x989680 ;  /* 0x009896800000895d */ /* 0x004fea0003900000 */
[----:B------:R-:W2:Y:S02]  /*2900*/  @!P0 SYNCS.PHASECHK.TRANS64 P0, [R0+URZ], R3 ;  /* 0x00000003000085a7 */ /* 0x000ea400080010ff */
[----:B--2---:R-:W-:Y:S05]  /*2910*/  @P0 EXIT ;  /* 0x000000000000094d */ /* 0x004fea0003800000 */
[----:B------:R-:W-:Y:S05]  /*2920*/  BRA `(.L_x_44) ;  /* 0xfffffffc00ec7947 */ /* 0x000fea000383ffff */
.L_x_22:
[----:B------:R-:W-:-:S04]  /*2930*/  UISETP.NE.AND UP0, UPT, UR47, URZ, UPT ;  /* 0x000000ff2f00728c */ /* 0x000fc8000bf05270 */
[----:B------:R-:W-:-:S09]  /*2940*/  UISETP.NE.OR UP0, UPT, UR18, 0x1, UP0 ;  /* 0x000000011200788c */ /* 0x000fd20008705670 */
[----:B------:R-:W-:Y:S05]  /*2950*/  BRA.U UP0, `(.L_x_45) ;  /* 0x0000000500487547 */ /* 0x000fea000b800000 */
[----:B------:R-:W-:Y:S01]  /*2960*/  ISETP.GE.U32.AND P2, PT, R0, 0x2, PT ;  /* 0x000000020000780c */ /* 0x000fe20003f46070 */
[----:B------:R-:W-:Y:S01]  /*2970*/  IMAD.MOV.U32 R12, RZ, RZ, 0x1 ;  /* 0x00000001ff0c7424 */ /* 0x000fe200078e00ff */
[----:B------:R-:W-:Y:S02]  /*2980*/  CS2R R10, SRZ ;  /* 0x00000000000a7805 */ /* 0x000fe4000001ff00 */
[----:B------:R-:W-:Y:S01]  /*2990*/  CS2R R8, SRZ ;  /* 0x0000000000087805 */ /* 0x000fe2000001ff00 */
[----:B------:R-:W-:Y:S01]  /*29a0*/  UMOV UR6, 0x400 ;  /* 0x0000040000067882 */ /* 0x000fe20000000000 */
[----:B------:R-:W-:Y:S01]  /*29b0*/  UMOV UR5, URZ ;  /* 0x000000ff00057c82 */ /* 0x000fe20008000000 */
[----:B------:R-:W-:-:S12]  /*29c0*/  ULEA UR6, UR47, UR6, 0x18 ;  /* 0x000000062f067291 */ /* 0x000fd8000f8ec0ff */
.L_x_49:
[----:B------:R-:W-:Y:S02]  /*29d0*/  LEA R2, R8, UR6, 0x3 ;  /* 0x0000000608027c11 */ /* 0x000fe4000f8e18ff */
[----:B------:R-:W-:-:S03]  /*29e0*/  SHF.L.U32 R5, R9, 0x1f, RZ ;  /* 0x0000001f09057819 */ /* 0x000fc600000006ff */
[----:B------:R-:W-:Y:S01]  /*29f0*/  VIADD R4, R2, 0xe0 ;  /* 0x000000e002047836 */ /* 0x000fe20000000000 */
[----:B------:R-:W2:Y:S02]  /*2a00*/  SYNCS.PHASECHK.TRANS64.TRYWAIT P0, [R2+URZ+0xd0], R5 ;  /* 0x0000d005020075a7 */ /* 0x000ea400080011ff */
[----:B--2---:R-:W-:Y:S05]  /*2a10*/  @!P0 BRA `(.L_x_46) ;  /* 0x0000006c00e88947 */ /* 0x004fea0003800000 */
.L_x_142:
[----:B------:R-:W-:Y:S01]  /*2a20*/  ULEA UR4, UR5, UR6, 0x3 ;  /* 0x0000000605047291 */ /* 0x000fe2000f8e18ff */
[----:B------:R-:W-:Y:S02]  /*2a30*/  PRMT R4, RZ, 0x654, R4 ;  /* 0x00000654ff047816 */ /* 0x000fe40000000004 */
[----:B--2---:R-:W-:Y:S01]  /*2a40*/  SHF.L.U32 R5, R12, 0x1f, RZ ;  /* 0x0000001f0c057819 */ /* 0x004fe200000006ff */
[----:B------:R-:W-:Y:S01]  /*2a50*/  UIADD3 UR7, UPT, UPT, UR4, 0x70, URZ ;  /* 0x0000007004077890 */ /* 0x000fe2000fffe0ff */
[----:B------:R2:W-:Y:S05]  /*2a60*/  SYNCS.ARRIVE.TRANS64.RED.A1T0 RZ, [R4+URZ], RZ ;  /* 0x000000ff04ff79a7 */ /* 0x0005ea00081004ff */
[----:B------:R-:W-:Y:S01]  /*2a70*/  IMAD.U32 R7, RZ, RZ, UR7 ;  /* 0x00000007ff077e24 */ /* 0x000fe2000f8e00ff */
[----:B------:R-:W3:Y:S04]  /*2a80*/  SYNCS.PHASECHK.TRANS64.TRYWAIT P0, [UR4+0x80], R5 ;  /* 0x00008005ff0075a7 */ /* 0x000ee80008001104 */
[----:B------:R-:W-:Y:S01]  /*2a90*/  PRMT R6, R0, 0x654, R7 ;  /* 0x0000065400067816 */ /* 0x000fe20000000007 */
[----:B--2---:R-:W-:Y:S01]  /*2aa0*/  @!P2 IMAD.MOV.U32 R4, RZ, RZ, 0x10 ;  /* 0x00000010ff04a424 */ /* 0x004fe200078e00ff */
[----:B---3--:R-:W-:Y:S06]  /*2ab0*/  @!P0 BRA `(.L_x_47) ;  /* 0x0000006c00d48947 */ /* 0x008fec0003800000 */
.L_x_144:
[----:B------:R-:W-:Y:S01]  /*2ac0*/  ULEA UR8, UR5, UR6, 0x4 ;  /* 0x0000000605087291 */ /* 0x000fe2000f8e20ff */
[----:B------:R-:W-:Y:S01]  /*2ad0*/  SEL R3, R6, R3, !P2 ;  /* 0x0000000306037207 */ /* 0x000fe20005000000 */
[----:B------:R-:W-:Y:S01]  /*2ae0*/  UIADD3 UR9, UPT, UPT, UR4, 0x70, URZ ;  /* 0x0000007004097890 */ /* 0x000fe2000fffe0ff */
[----:B--2---:R-:W-:Y:S01]  /*2af0*/  LEA R2, R11, UR6, 0x3 ;  /* 0x000000060b027c11 */ /* 0x004fe2000f8e18ff */
[----:B------:R-:W-:Y:S01]  /*2b00*/  UIADD3 UR8, UPT, UPT, UR8, 0x100, URZ ;  /* 0x0000010008087890 */ /* 0x000fe2000fffe0ff */
[----:B------:R-:W-:Y:S01]  /*2b10*/  SHF.L.U32 R5, R10, 0x1f, RZ ;  /* 0x0000001f0a057819 */ /* 0x000fe200000006ff */
[----:B------:R2:W-:Y:S01]  /*2b20*/  @!P2 SYNCS.ARRIVE.TRANS64.RED RZ, [R3+URZ], R4 ;  /* 0x0000000403ffa9a7 */ /* 0x0005e200080004ff */
[----:B------:R-:W-:Y:S01]  /*2b30*/  UIADD3 UR4, UPT, UPT, UR5, 0x1, URZ ;  /* 0x0000000105047890 */ /* 0x000fe2000fffe0ff */
[----:B------:R-:W-:-:S03]  /*2b40*/  VIADD R8, R8, 0x1 ;  /* 0x0000000108087836 */ /* 0x000fc60000000000 */
[----:B------:R-:W-:Y:S02]  /*2b50*/  UISETP.NE.AND UP0, UPT, UR4, 0x2, UPT ;  /* 0x000000020400788c */ /* 0x000fe4000bf05270 */
[----:B------:R-:W-:Y:S06]  /*2b60*/  UGETNEXTWORKID.BROADCAST [UR8], [UR9] ;  /* 0x00000000080073ca */ /* 0x000fec0008000100 */
[----:B------:R-:W-:Y:S01]  /*2b70*/  USEL UR7, URZ, 0x1, UP0 ;  /* 0x00000001ff077887 */ /* 0x000fe20008000000 */
[----:B------:R-:W-:Y:S01]  /*2b80*/  ISETP.NE.AND P0, PT, R8, 0x2, PT ;  /* 0x000000020800780c */ /* 0x000fe20003f05270 */
[----:B------:R-:W-:Y:S01]  /*2b90*/  USEL UR5, UR4, URZ, UP0 ;  /* 0x000000ff04057287 */ /* 0x000fe20008000000 */
[----:B------:R-:W3:Y:S03]  /*2ba0*/  SYNCS.PHASECHK.TRANS64.TRYWAIT P1, [R2+URZ+0x70], R5 ;  /* 0x00007005020075a7 */ /* 0x000ee600080211ff */
[----:B------:R-:W-:Y:S01]  /*2bb0*/  LOP3.LUT R12, R12, UR7, RZ, 0x3c, !PT ;  /* 0x000000070c0c7c12 */ /* 0x000fe2000f8e3cff */
[----:B--23--:R-:W-:Y:S07]  /*2bc0*/  @!P1 BRA `(.L_x_48) ;  /* 0x0000006c00a89947 */ /* 0x00cfee0003800000 */
.L_x_145:
[C---:B------:R-:W-:Y:S01]  /*2bd0*/  LEA R4, R11.reuse, UR6, 0x4 ;  /* 0x000000060b047c11 */ /* 0x040fe2000f8e20ff */
[----:B--2---:R-:W-:Y:S01]  /*2be0*/  VIADD R2, R2, 0x80 ;  /* 0x0000008002027836 */ /* 0x004fe20000000000 */
[----:B------:R-:W-:Y:S01]  /*2bf0*/  SEL R8, R8, RZ, P0 ;  /* 0x000000ff08087207 */ /* 0x000fe20000000000 */
[----:B------:R-:W-:-:S03]  /*2c00*/  VIADD R11, R11, 0x1 ;  /* 0x000000010b0b7836 */ /* 0x000fc60000000000 */
[----:B------:R-:W2:Y:S01]  /*2c10*/  LDS.128 R4, [R4+0x100] ;  /* 0x0001000004047984 */ /* 0x000ea20000000c00 */
[----:B------:R-:W-:Y:S02]  /*2c20*/  PRMT R2, RZ, 0x654, R2 ;  /* 0x00000654ff027816 */ /* 0x000fe40000000002 */
[C---:B------:R-:W-:Y:S01]  /*2c30*/  ISETP.NE.AND P1, PT, R11.reuse, 0x2, PT ;  /* 0x000000020b00780c */ /* 0x040fe20003f25270 */
[----:B------:R-:W-:Y:S01]  /*2c40*/  @!PT LDS RZ, [RZ] ;  /* 0x00000000fffff984 */ /* 0x000fe20000000800 */
[----:B------:R-:W-:Y:S01]  /*2c50*/  @!PT LDS RZ, [RZ] ;  /* 0x00000000fffff984 */ /* 0x000fe20000000800 */
[----:B------:R-:W-:Y:S01]  /*2c60*/  @!PT LDS RZ, [RZ] ;  /* 0x00000000fffff984 */ /* 0x000fe20000000800 */
[----:B------:R-:W-:Y:S01]  /*2c70*/  @!PT LDS RZ, [RZ] ;  /* 0x00000000fffff984 */ /* 0x000fe20000000800 */
[----:B------:R3:W-:Y:S06]  /*2c80*/  MEMBAR.ALL.CTA ;  /* 0x0000000000007992 */ /* 0x0007ec0000008000 */
[----:B---3--:R-:W3:Y:S01]  /*2c90*/  FENCE.VIEW.ASYNC.S ;  /* 0x00000000000073c6 */ /* 0x008ee20000000000 */
[----:B------:R-:W-:Y:S01]  /*2ca0*/  SEL R11, R11, RZ, P1 ;  /* 0x000000ff0b0b7207 */ /* 0x000fe20000800000 */
[----:B---3--:R3:W-:Y:S01]  /*2cb0*/  SYNCS.ARRIVE.TRANS64.RED.A1T0 RZ, [R2+URZ], RZ ;  /* 0x000000ff02ff79a7 */ /* 0x0087e200081004ff */
[----:B--2---:R-:W-:-:S02]  /*2cc0*/  LOP3.LUT P3, RZ, R6, 0x1, RZ, 0xc0, !PT ;  /* 0x0000000106ff7812 */ /* 0x004fc4000786c0ff */
[----:B------:R-:W-:-:S04]  /*2cd0*/  SEL R5, RZ, 0x1, P1 ;  /* 0x00000001ff057807 */ /* 0x000fc80000800000 */
[----:B------:R-:W-:Y:S02]  /*2ce0*/  LOP3.LUT R10, R10, R5, RZ, 0x3c, !PT ;  /* 0x000000050a0a7212 */ /* 0x000fe400078e3cff */
[----:B---3--:R-:W-:-:S04]  /*2cf0*/  SEL R2, RZ, 0x1, P0 ;  /* 0x00000001ff027807 */ /* 0x008fc80000000000 */
[----:B------:R-:W-:Y:S01]  /*2d00*/  LOP3.LUT R9, R9, R2, RZ, 0x3c, !PT ;  /* 0x0000000209097212 */ /* 0x000fe200078e3cff */
[----:B------:R-:W-:Y:S06]  /*2d10*/  @P3 BRA `(.L_x_49) ;  /* 0xfffffffc002c3947 */ /* 0x000fec000383ffff */
[----:B------:R-:W-:Y:S01]  /*2d20*/  ULEA UR4, UR5, UR6, 0x3 ;  /* 0x0000000605047291 */ /* 0x000fe2000f8e18ff */
[----:B------:R-:W-:-:S08]  /*2d30*/  SHF.L.U32 R3, R12, 0x1f, RZ ;  /* 0x0000001f0c037819 */ /* 0x000fd000000006ff */
[----:B------:R-:W2:Y:S02]  /*2d40*/  SYNCS.PHASECHK.TRANS64 P0, [UR4+0x80], R3 ;  /* 0x00008003ff0075a7 */ /* 0x000ea40008001004 */
[----:B--2---:R-:W-:Y:S05]  /*2d50*/  @P0 BRA `(.L_x_50) ;  /* 0x0000000000080947 */ /* 0x004fea0003800000 */
[----:B------:R-:W2:Y:S02]  /*2d60*/  SYNCS.PHASECHK.TRANS64.TRYWAIT P0, [UR4+0x80], R3 ;  /* 0x00008003ff0075a7 */ /* 0x000ea40008001104 */
[----:B--2---:R-:W-:Y:S05]  /*2d70*/  @!P0 BRA `(.L_x_51) ;  /* 0x0000006c00508947 */ /* 0x004fea0003800000 */
.L_x_50:
[----:B------:R-:W-:-:S04]  /*2d80*/  UIADD3 UR7, UPT, UPT, UR5, 0x1, URZ ;  /* 0x0000000105077890 */ /* 0x000fc8000fffe0ff */
[----:B------:R-:W-:-:S04]  /*2d90*/  UISETP.NE.AND UP0, UPT, UR7, 0x2, UPT ;  /* 0x000000020700788c */ /* 0x000fc8000bf05270 */
[----:B------:R-:W-:Y:S02]  /*2da0*/  USEL UR8, URZ, 0x1, UP0 ;  /* 0x00000001ff087887 */ /* 0x000fe40008000000 */
[----:B------:R-:W-:-:S04]  /*2db0*/  USEL UR7, UR7, URZ, UP0 ;  /* 0x000000ff07077287 */ /* 0x000fc80008000000 */
[----:B------:R-:W-:Y:S01]  /*2dc0*/  ULEA UR7, UR7, UR6, 0x3 ;  /* 0x0000000607077291 */ /* 0x000fe2000f8e18ff */
[----:B--2---:R-:W-:-:S04]  /*2dd0*/  LOP3.LUT R3, R12, UR8, RZ, 0x3c, !PT ;  /* 0x000000080c037c12 */ /* 0x004fc8000f8e3cff */
[----:B------:R-:W-:-:S04]  /*2de0*/  SHF.L.U32 R0, R3, 0x1f, RZ ;  /* 0x0000001f03007819 */ /* 0x000fc800000006ff */
[----:B------:R-:W2:Y:S02]  /*2df0*/  SYNCS.PHASECHK.TRANS64 P0, [UR7+0x80], R0 ;  /* 0x00008000ff0075a7 */ /* 0x000ea40008001007 */
[----:B-12---:R-:W-:Y:S05]  /*2e00*/  @P0 EXIT ;  /* 0x000000000000094d */ /* 0x006fea0003800000 */
[----:B------:R-:W-:Y:S02]  /*2e10*/  SHF.L.U32 R3, R3, 0x1f, RZ ;  /* 0x0000001f03037819 */ /* 0x000fe400000006ff */
[----:B------:R-:W-:-:S07]  /*2e20*/  MOV R0, UR7 ;  /* 0x0000000700007c02 */ /* 0x000fce0008000f00 */
.L_x_52:
[----:B-1----:R1:W2:Y:S02]  /*2e30*/  SYNCS.PHASECHK.TRANS64.TRYWAIT P0, [R0+URZ+0x80], R3 ;  /* 0x00008003000075a7 */ /* 0x0022a400080011ff */
[----:B--2---:R-:W-:Y:S05]  /*2e40*/  @!P0 NANOSLEEP.SYNCS 0x989680 ;  /* 0x009896800000895d */ /* 0x004fea0003900000 */
[----:B------:R-:W2:Y:S02]  /*2e50*/  @!P0 SYNCS.PHASECHK.TRANS64 P0, [R0+URZ+0x80], R3 ;  /* 0x00008003000085a7 */ /* 0x000ea400080010ff */
[----:B--2---:R-:W-:Y:S05]  /*2e60*/  @P0 EXIT ;  /* 0x000000000000094d */ /* 0x004fea0003800000 */
[----:B------:R-:W-:Y:S05]  /*2e70*/  BRA `(.L_x_52) ;  /* 0xfffffffc00ec7947 */ /* 0x000fea000383ffff */
.L_x_45:
[----:B------:R-:W-:Y:S05]  /*2e80*/  BRA.U UP4, `(.L_x_53) ;  /* 0x0000001104447547 */ /* 0x000fea000b800000 */
[----:B------:R-:W-:Y:S01]  /*2e90*/  UMOV UR4, 0x40 ;  /* 0x0000004000047882 */ /* 0x000fe20000000000 */
[----:B------:R-:W-:Y:S01]  /*2ea0*/  NOP ;  /* 0x0000000000007918 */ /* 0x000fe20000000000 */
[----:B------:R-:W-:Y:S01]  /*2eb0*/  ULEA UR5, UR47, UR4, 0x18 ;  /* 0x000000042f057291 */ /* 0x000fe2000f8ec0ff */
[----:B------:R-:W-:Y:S02]  /*2ec0*/  UMOV UR6, 0x400 ;  /* 0x0000040000067882 */ /* 0x000fe40000000000 */
[----:B------:R-:W-:-:S06]  /*2ed0*/  ULEA UR6, UR47, UR6, 0x18 ;  /* 0x000000062f067291 */ /* 0x000fcc000f8ec0ff */
[----:B------:R-:W2:Y:S02]  /*2ee0*/  LDS.U8 R0, [UR5+0x1c] ;  /* 0x00001c05ff007984 */ /* 0x000ea40008000000 */
[----:B--2---:R-:W-:-:S13]  /*2ef0*/  ISETP.NE.AND P0, PT, R0, RZ, PT ;  /* 0x000000ff0000720c */ /* 0x004fda0003f05270 */
[----:B------:R-:W-:Y:S05]  /*2f00*/  @P0 BRA `(.L_x_54) ;  /* 0x0000000000580947 */ /* 0x000fea0003800000 */
[----:B------:R-:W-:-:S13]  /*2f10*/  ELECT P0, URZ, PT ;  /* 0x0000000000ff782f */ /* 0x000fda0003800000 */
[----:B------:R-:W-:Y:S05]  /*2f20*/  @!P0 BRA `(.L_x_55) ;  /* 0x0000000000608947 */ /* 0x000fea0003800000 */
[----:B------:R-:W-:Y:S01]  /*2f30*/  UMOV UR4, 0x10 ;  /* 0x0000001000047882 */ /* 0x000fe20000000000 */
[----:B------:R-:W-:Y:S01]  /*2f40*/  HFMA2 R0, -RZ, RZ, 0, 5.9604644775390625e-08 ;  /* 0x00000001ff007431 */ /* 0x000fe200000001ff */
[----:B------:R-:W-:-:S03]  /*2f50*/  MOV R3, 0xffff ;  /* 0x0000ffff00037802 */ /* 0x000fc60000000f00 */
[----:B------:R-:W-:Y:S04]  /*2f60*/  DEPBAR.LE SB2, 0x36 ;  /* 0x0000ad800000791a */ /* 0x000fe80000000000 */
[----:B------:R-:W2:Y:S02]  /*2f70*/  UTCATOMSWS.FIND_AND_SET.ALIGN UP0, UR4, UR4 ;  /* 0x00000004000475e3 */ /* 0x000ea40008000800 */
[----:B--2---:R-:W-:Y:S01]  /*2f80*/  MOV R4, UR4 ;  /* 0x0000000400047c02 */ /* 0x004fe20008000f00 */
[----:B------:R-:W-:Y:S06]  /*2f90*/  BRA.U UP0, `(.L_x_56) ;  /* 0x0000000100187547 */ /* 0x000fec000b800000 */
.L_x_57:
[----:B------:R-:W-:Y:S05]  /*2fa0*/  NANOSLEEP 0x64 ;  /* 0x000000640000795d */ /* 0x000fea0003800000 */
[----:B------:R-:W-:-:S05]  /*2fb0*/  UMOV UR4, 0x10 ;  /* 0x0000001000047882 */ /* 0x000fca0000000000 */
[----:B------:R-:W-:Y:S04]  /*2fc0*/  DEPBAR.LE SB2, 0x36 ;  /* 0x0000ad800000791a */ /* 0x000fe80000000000 */
[----:B------:R-:W2:Y:S02]  /*2fd0*/  UTCATOMSWS.FIND_AND_SET.ALIGN UP0, UR4, UR4 ;  /* 0x00000004000475e3 */ /* 0x000ea40008000800 */
[----:B--2---:R-:W-:Y:S01]  /*2fe0*/  MOV R4, UR4 ;  /* 0x0000000400047c02 */ /* 0x004fe20008000f00 */
[----:B------:R-:W-:Y:S05]  /*2ff0*/  BRA.U !UP0, `(.L_x_57) ;  /* 0xfffffffd08e87547 */ /* 0x000fea000b83ffff */
.L_x_56:
[-C--:B------:R-:W-:Y:S02]  /*3000*/  SHF.L.U32 R3, R3, R4.reuse, RZ ;  /* 0x0000000403037219 */ /* 0x080fe400000006ff */
[----:B------:R-:W-:Y:S01]  /*3010*/  SHF.L.U32 R0, R0, R4, RZ ;  /* 0x0000000400007219 */ /* 0x000fe200000006ff */
[----:B------:R-:W-:Y:S02]  /*3020*/  IMAD.SHL.U32 R4, R4, 0x20, RZ ;  /* 0x0000002004047824 */ /* 0x000fe400078e00ff */
[----:B------:R2:W-:Y:S04]  /*3030*/  ATOMS.OR RZ, [UR5+0x14], R3 ;  /* 0x00001403ffff798c */ /* 0x0005e8000b000005 */
[----:B------:R2:W-:Y:S04]  /*3040*/  ATOMS.OR RZ, [UR5+0x18], R0 ;  /* 0x00001800ffff798c */ /* 0x0005e8000b000005 */
[----:B------:R2:W-:Y:S01]  /*3050*/  STS [UR6+0x120], R4 ;  /* 0x00012004ff007988 */ /* 0x0005e20008000806 */
[----:B------:R-:W-:Y:S05]  /*3060*/  BRA `(.L_x_55) ;  /* 0x0000000000107947 */ /* 0x000fea0003800000 */
.L_x_54:
[----:B------:R-:W-:Y:S02]  /*3070*/  MOV R0, 0xffffffff ;  /* 0xffffffff00007802 */ /* 0x000fe40000000f00 */
[----:B------:R-:W-:-:S03]  /*3080*/  MOV R4, 0x30b0 ;  /* 0x000030b000047802 */ /* 0x000fc60000000f00 */
[----:B------:R2:W-:Y:S04]  /*3090*/  STS [UR6+0x120], R0 ;  /* 0x00012000ff007988 */ /* 0x0005e80008000806 */
[----:B-12--5:R-:W-:Y:S05]  /*30a0*/  CALL.REL.NOINC `($__internal_1_$__cuda_sm10x_tcgen05_guardrail_trap_phase_invalid_during_alloc) ;  /* 0x00000070009c7944 */ /* 0x026fea0003c00000 */
.L_x_55:
[----:B------:R-:W-:Y:S05]  /*30b0*/  WARPSYNC.ALL ;  /* 0x0000000000007948 */ /* 0x000fea0003800000 */
[----:B------:R-:W3:Y:S01]  /*30c0*/  S2UR UR4, SR_CgaCtaId ;  /* 0x00000000000479c3 */ /* 0x000ee20000008800 */
[----:B------:R-:W-:Y:S01]  /*30d0*/  UMOV UR41, 0x400 ;  /* 0x0000040000297882 */ /* 0x000fe20000000000 */
[----:B------:R-:W-:-:S06]  /*30e0*/  NOP ;  /* 0x0000000000007918 */ /* 0x000fcc0000000000 */
[----:B------:R-:W-:Y:S06]  /*30f0*/  BAR.ARV 0x6, 0xa0 ;  /* 0x0182800000007b1d */ /* 0x000fec0000002000 */
[----:B------:R-:W4:Y:S01]  /*3100*/  LDCU UR6, c[0x0][0x38c] ;  /* 0x00007180ff0677ac */ /* 0x000f220008000800 */
[----:B------:R-:W-:Y:S01]  /*3110*/  LOP3.LUT R2, R2, 0xffff, RZ, 0xc0, !PT ;  /* 0x0000ffff02027812 */ /* 0x000fe200078ec0ff */
[----:B------:R-:W-:Y:S01]  /*3120*/  IMAD.MOV.U32 R11, RZ, RZ, 0x1 ;  /* 0x00000001ff0b7424 */ /* 0x000fe200078e00ff */
[----:B------:R-:W-:Y:S01]  /*3130*/  CS2R R8, SRZ ;  /* 0x0000000000087805 */ /* 0x000fe2000001ff00 */
[----:B------:R-:W1:Y:S01]  /*3140*/  LDCU UR7, c[0x0][0x38c] ;  /* 0x00007180ff0777ac */ /* 0x000e620008000800 */
[----:B------:R-:W-:Y:S01]  /*3150*/  R2UR UR42, R2 ;  /* 0x00000000022a72ca */ /* 0x000fe200000e0000 */
[----:B------:R-:W-:Y:S01]  /*3160*/  IMAD.MOV.U32 R10, RZ, RZ, RZ ;  /* 0x000000ffff0a7224 */ /* 0x000fe200078e00ff */
[----:B------:R-:W-:Y:S01]  /*3170*/  UMOV UR45, URZ ;  /* 0x000000ff002d7c82 */ /* 0x000fe20008000000 */
[----:B------:R-:W-:Y:S01]  /*3180*/  UMOV UR39, URZ ;  /* 0x000000ff00277c82 */ /* 0x000fe20008000000 */
[----:B---3--:R-:W-:Y:S01]  /*3190*/  ULEA UR41, UR4, UR41, 0x18 ;  /* 0x0000002904297291 */ /* 0x008fe2000f8ec0ff */
[----:B------:R-:W-:Y:S01]  /*31a0*/  UMOV UR62, 0x0 ;  /* 0x00000000003e7882 */ /* 0x000fe20000000000 */
[----:B------:R-:W-:-:S02]  /*31b0*/  UMOV UR63, 0x4400490 ;  /* 0x04400490003f7882 */ /* 0x000fc40000000000 */
[----:B------:R-:W-:Y:S02]  /*31c0*/  UIADD3 UR5, UPT, UPT, UR41, 0x8800, URZ ;  /* 0x0000880029057890 */ /* 0x000fe4000fffe0ff */
[----:B------:R-:W-:Y:S02]  /*31d0*/  UIADD3 UR4, UPT, UPT, UR41, 0x10800, URZ ;  /* 0x0001080029047890 */ /* 0x000fe4000fffe0ff */
[----:B----4-:R-:W-:Y:S01]  /*31e0*/  UIADD3 UR6, UPT, UPT, UR6, 0x7f, URZ ;  /* 0x0000007f06067890 */ /* 0x010fe2000fffe0ff */
[----:B--2---:R-:W2:Y:S01]  /*31f0*/  LDS R0, [UR41+0x120] ;  /* 0x00012029ff007984 */ /* 0x004ea20008000800 */
[----:B------:R-:W-:Y:S02]  /*3200*/  USHF.R.U32.HI UR5, URZ, 0x4, UR5 ;  /* 0x00000004ff057899 */ /* 0x000fe40008011605 */
[----:B------:R-:W-:Y:S02]  /*3210*/  USHF.R.S32.HI UR47, URZ, 0x1f, UR6 ;  /* 0x0000001fff2f7899 */ /* 0x000fe40008011406 */
[----:B------:R-:W-:-:S02]  /*3220*/  USHF.R.U32.HI UR4, URZ, 0x4, UR4 ;  /* 0x00000004ff047899 */ /* 0x000fc40008011604 */
[----:B------:R-:W-:Y:S02]  /*3230*/  ULEA.HI UR47, UR47, UR6, URZ, 0x7 ;  /* 0x000000062f2f7291 */ /* 0x000fe4000f8f38ff */
[----:B------:R-:W-:Y:S02]  /*3240*/  ULOP3.LUT UR5, UR5, 0x3fff, URZ, 0xc0, !UPT ;  /* 0x00003fff05057892 */ /* 0x000fe4000f8ec0ff */
[----:B------:R-:W-:Y:S02]  /*3250*/  USHF.R.S32.HI UR47, URZ, 0x7, UR47 ;  /* 0x00000007ff2f7899 */ /* 0x000fe4000801142f */
[----:B------:R-:W-:Y:S02]  /*3260*/  ULOP3.LUT UR4, UR4, 0x3fff, URZ, 0xc0, !UPT ;  /* 0x00003fff04047892 */ /* 0x000fe4000f8ec0ff */
[----:B------:R-:W-:Y:S01]  /*3270*/  UISETP.LT.AND UP0, UPT, UR47, 0x1, UPT ;  /* 0x000000012f00788c */ /* 0x000fe2000bf01270 */
[----:B------:R-:W-:Y:S01]  /*3280*/  UMOV UR60, 0x0 ;  /* 0x00000000003c7882 */ /* 0x000fe20000000000 */
[----:B------:R-:W-:-:S02]  /*3290*/  UMOV UR61, 0x4400490 ;  /* 0x04400490003d7882 */ /* 0x000fc40000000000 */
[----:B------:R-:W-:Y:S01]  /*32a0*/  USEL UR64, UR47, 0x1, !UP0 ;  /* 0x000000012f407887 */ /* 0x000fe2000c000000 */
[----:B------:R-:W-:Y:S01]  /*32b0*/  UMOV UR58, 0x0 ;  /* 0x00000000003a7882 */ /* 0x000fe20000000000 */
[----:B------:R-:W-:Y:S01]  /*32c0*/  UMOV UR59, 0x4400490 ;  /* 0x04400490003b7882 */ /* 0x000fe20000000000 */
[----:B------:R-:W-:Y:S01]  /*32d0*/  UMOV UR56, 0x0 ;  /* 0x0000000000387882 */ /* 0x000fe20000000000 */
[----:B------:R-:W-:Y:S01]  /*32e0*/  UMOV UR57, 0x4400490 ;  /* 0x0440049000397882 */ /* 0x000fe20000000000 */
[----:B------:R-:W-:Y:S01]  /*32f0*/  UMOV UR54, 0x0 ;  /* 0x0000000000367882 */ /* 0x000fe20000000000 */
[----:B------:R-:W-:Y:S01]  /*3300*/  UMOV UR55, 0x4400490 ;  /* 0x0440049000377882 */ /* 0x000fe20000000000 */
[----:B------:R-:W-:Y:S01]  /*3310*/  UMOV UR52, 0x0 ;  /* 0x0000000000347882 */ /* 0x000fe20000000000 */
[----:B------:R-:W-:Y:S01]  /*3320*/  UMOV UR53, 0x4400490 ;  /* 0x0440049000357882 */ /* 0x000fe20000000000 */
[----:B------:R-:W-:Y:S02]  /*3330*/  ULOP3.LUT UR43, UR5, 0x10000, URZ, 0xfc, !UPT ;  /* 0x00010000052b7892 */ /* 0x000fe4000f8efcff */
[----:B------:R-:W-:-:S02]  /*3340*/  ULOP3.LUT UR44, UR4, 0x10000, URZ, 0xfc, !UPT ;  /* 0x00010000042c7892 */ /* 0x000fc4000f8efcff */
[----:B------:R-:W-:Y:S02]  /*3350*/  UIADD3 UR64, UPT, UPT, -UR64, URZ, URZ ;  /* 0x000000ff40407290 */ /* 0x000fe4000fffe1ff */
[----:B-1----:R-:W-:Y:S01]  /*3360*/  UISETP.GE.AND UP4, UPT, UR7, 0x1, UPT ;  /* 0x000000010700788c */ /* 0x002fe2000bf86270 */
[----:B------:R-:W-:Y:S01]  /*3370*/  UMOV UR50, 0x0 ;  /* 0x0000000000327882 */ /* 0x000fe20000000000 */
[----:B------:R-:W-:Y:S01]  /*3380*/  UMOV UR51, 0x4400490 ;  /* 0x0440049000337882 */ /* 0x000fe20000000000 */
[----:B------:R-:W-:Y:S01]  /*3390*/  UMOV UR48, 0x0 ;  /* 0x0000000000307882 */ /* 0x000fe20000000000 */
[----:B--2---:R-:W-:Y:S01]  /*33a0*/  R2UR UR65, R0 ;  /* 0x00000000004172ca */ /* 0x004fe200000e0000 */
[----:B------:R-:W-:-:S14]  /*33b0*/  UMOV UR49, 0x4400490 ;  /* 0x0440049000317882 */ /* 0x000fdc0000000000 */
.L_x_64:
[----:B------:R-:W-:Y:S02]  /*33c0*/  LEA R0, R10, UR41, 0x3 ;  /* 0x000000290a007c11 */ /* 0x000fe4000f8e18ff */
[----:B------:R-:W-:Y:S02]  /*33d0*/  SHF.L.U32 R5, R9, 0x1f, RZ ;  /* 0x0000001f09057819 */ /* 0x000fe400000006ff */
[----:B------:R-:W-:Y:S01]  /*33e0*/  PLOP3.LUT P0, PT, PT, PT, UP4, 0x80, 0x8 ;  /* 0x000000000008781c */ /* 0x000fe20003f0f048 */
[----:B------:R-:W-:Y:S01]  /*33f0*/  VIADD R3, R0, 0x80 ;  /* 0x0000008000037836 */ /* 0x000fe20000000000 */
[----:B-1----:R-:W1:Y:S02]  /*3400*/  SYNCS.PHASECHK.TRANS64.TRYWAIT P1, [R0+URZ+0x70], R5 ;  /* 0x00007005000075a7 */ /* 0x002e6400080211ff */
[----:B-1-3--:R-:W-:Y:S09]  /*3410*/  @!P1 BRA `(.L_x_58) ;  /* 0x0000006400c09947 */ /* 0x00aff20003800000 */
.L_x_147:
[----:B------:R-:W-:Y:S01]  /*3420*/  LEA R4, R10, UR41, 0x4 ;  /* 0x000000290a047c11 */ /* 0x000fe2000f8e20ff */
[----:B------:R-:W-:Y:S01]  /*3430*/  @UP4 ULEA UR4, UR39, UR41, 0x3 ;  /* 0x0000002927044291 */ /* 0x000fe2000f8e18ff */
[----:B------:R-:W-:Y:S01]  /*3440*/  PLOP3.LUT P2, PT, PT, PT, PT, 0x80, 0x8 ;  /* 0x000000000008781c */ /* 0x000fe20003f4f070 */
[----:B------:R-:W-:Y:S01]  /*3450*/  ULEA UR46, UR45, UR41, 0x3 ;  /* 0x000000292d2e7291 */ /* 0x000fe2000f8e18ff */
[----:B------:R-:W-:Y:S02]  /*3460*/  PRMT R3, RZ, 0x654, R3 ;  /* 0x00000654ff037816 */ /* 0x000fe40000000003 */
[----:B-1----:R-:W1:Y:S01]  /*3470*/  LDS.128 R4, [R4+0x100] ;  /* 0x0001000004047984 */ /* 0x002e620000000c00 */
[----:B------:R-:W-:Y:S02]  /*3480*/  @P0 SHF.L.U32 R2, R8, 0x1f, RZ ;  /* 0x0000001f08020819 */ /* 0x000fe400000006ff */
[----:B------:R-:W-:Y:S01]  /*3490*/  SHF.L.U32 R0, R11, 0x1f, RZ ;  /* 0x0000001f0b007819 */ /* 0x000fe200000006ff */
[----:B------:R-:W-:Y:S01]  /*34a0*/  @!PT LDS RZ, [RZ] ;  /* 0x00000000fffff984 */ /* 0x000fe20000000800 */
[----:B------:R-:W-:Y:S01]  /*34b0*/  @!PT LDS RZ, [RZ] ;  /* 0x00000000fffff984 */ /* 0x000fe20000000800 */
[----:B------:R-:W-:Y:S01]  /*34c0*/  @!PT LDS RZ, [RZ] ;  /* 0x00000000fffff984 */ /* 0x000fe20000000800 */
[----:B------:R-:W-:Y:S01]  /*34d0*/  @!PT LDS RZ, [RZ] ;  /* 0x00000000fffff984 */ /* 0x000fe20000000800 */
[----:B------:R2:W-:Y:S06]  /*34e0*/  MEMBAR.ALL.CTA ;  /* 0x0000000000007992 */ /* 0x0005ec0000008000 */
[----:B--2---:R-:W2:Y:S02]  /*34f0*/  FENCE.VIEW.ASYNC.S ;  /* 0x00000000000073c6 */ /* 0x004ea40000000000 */
[----:B--2---:R2:W-:Y:S01]  /*3500*/  SYNCS.ARRIVE.TRANS64.RED.A1T0 RZ, [R3+URZ], RZ ;  /* 0x000000ff03ff79a7 */ /* 0x0045e200081004ff */
[----:B------:R2:W3:Y:S01]  /*3510*/  @P0 SYNCS.PHASECHK.TRANS64.TRYWAIT P2, [UR4], R2 ;  /* 0x00000002ff0005a7 */ /* 0x0004e20008041104 */
[----:B------:R-:W-:Y:S01]  /*3520*/  ULEA.HI UR4, UR45, UR45, URZ, 0x1 ;  /* 0x0000002d2d047291 */ /* 0x000fe2000f8f08ff */
[----:B-1----:R-:W-:-:S03]  /*3530*/  LOP3.LUT P1, RZ, R6, 0x1, RZ, 0xc0, !PT ;  /* 0x0000000106ff7812 */ /* 0x002fc6000782c0ff */
[----:B------:R-:W-:Y:S02]  /*3540*/  USHF.L.U32 UR5, UR4, 0x7, URZ ;  /* 0x0000000704057899 */ /* 0x000fe400080006ff */
[----:B------:R-:W-:Y:S02]  /*3550*/  ULOP3.LUT UR36, UR4, 0xffe, URZ, 0xc0, !UPT ;  /* 0x00000ffe04247892 */ /* 0x000fe4000f8ec0ff */
[----:B------:R-:W-:Y:S02]  /*3560*/  ULOP3.LUT UR4, UR5, 0xffffff00, URZ, 0xc0, !UPT ;  /* 0xffffff0005047892 */ /* 0x000fe4000f8ec0ff */
[----:B------:R-:W-:Y:S02]  /*3570*/  UIADD3 UR36, UPT, UPT, -UR36, UR45, URZ ;  /* 0x0000002d24247290 */ /* 0x000fe4000fffe1ff */
[----:B------:R-:W-:Y:S01]  /*3580*/  UIADD3 UR4, UPT, UPT, UR65, UR4, URZ ;  /* 0x0000000441047290 */ /* 0x000fe2000fffe0ff */
[----:B------:R-:W1:Y:S03]  /*3590*/  SYNCS.PHASECHK.TRANS64.TRYWAIT P0, [UR46+0xb0], R0 ;  /* 0x0000b000ff0075a7 */ /* 0x000e66000800112e */
[----:B------:R-:W-:Y:S01]  /*35a0*/  ULEA UR36, UR36, UR4, 0x14 ;  /* 0x0000000424247291 */ /* 0x000fe2000f8ea0ff */
[----:B-123--:R-:W-:Y:S11]  /*35b0*/  @!P0 BRA `(.L_x_59) ;  /* 0x00000064006c8947 */ /* 0x00eff60003800000 */
.L_x_149:
[----:B------:R-:W-:Y:S01]  /*35c0*/  IADD3 R10, PT, PT, R10, 0x1, RZ ;  /* 0x000000010a0a7810 */ /* 0x000fe20007ffe0ff */
[----:B------:R-:W-:Y:S06]  /*35d0*/  BRA.U !UP4, `(.L_x_60) ;  /* 0x000000050c107547 */ /* 0x000fec000b800000 */
[----:B------:R-:W-:Y:S01]  /*35e0*/  UPLOP3.LUT UP2, UPT, UPT, UPT, UPT, 0x40, 0x4 ;  /* 0x000000000004789c */ /* 0x000fe20003f4e870 */
[----:B------:R-:W-:Y:S01]  /*35f0*/  UMOV UR38, UR64 ;  /* 0x0000004000267c82 */ /* 0x000fe20008000000 */
[----:B------:R-:W-:Y:S01]  /*3600*/  UMOV UR37, UR47 ;  /* 0x0000002f00257c82 */ /* 0x000fe20008000000 */
[----:B------:R-:W-:-:S08]  /*3610*/  UMOV UR5, UR39 ;  /* 0x0000002700057c82 */ /* 0x000fd00008000000 */
.L_x_63:
[----:B------:R-:W-:Y:S02]  /*3620*/  UIADD3 UR38, UPT, UPT, UR38, 0x1, URZ ;  /* 0x0000000126267890 */ /* 0x000fe4000fffe0ff */
[----:B------:R-:W-:Y:S02]  /*3630*/  ULEA UR7, UR5, UR41, 0x3 ;  /* 0x0000002905077291 */ /* 0x000fe4000f8e18ff */
[----:B------:R-:W-:Y:S01]  /*3640*/  UISETP.NE.AND UP3, UPT, UR38, URZ, UPT ;  /* 0x000000ff2600728c */ /* 0x000fe2000bf65270 */
[----:B--23--:R-:W-:Y:S10]  /*3650*/  @P2 BRA `(.L_x_61) ;  /* 0x00000000000c2947 */ /* 0x00cff40003800000 */
[----:B-1----:R-:W-:Y:S04]  /*3660*/  SHF.L.U32 R3, R8, 0x1f, RZ ;  /* 0x0000001f08037819 */ /* 0x002fe800000006ff */
[----:B------:R-:W1:Y:S02]  /*3670*/  SYNCS.PHASECHK.TRANS64.TRYWAIT P0, [UR7], R3 ;  /* 0x00000003ff0075a7 */ /* 0x000e640008001107 */
[----:B-1----:R-:W-:Y:S05]  /*3680*/  @!P0 BRA `(.L_x_62) ;  /* 0x0000006400508947 */ /* 0x002fea0003800000 */
.L_x_61:
[----:B------:R-:W-:Y:S01]  /*3690*/  UISETP.NE.AND UP0, UPT, UR37, 0x1, UPT ;  /* 0x000000012500788c */ /* 0x000fe2000bf05270 */
[----:B------:R-:W-:Y:S01]  /*36a0*/  PLOP3.LUT P2, PT, PT, PT, PT, 0x80, 0x8 ;  /* 0x000000000008781c */ /* 0x000fe20003f4f070 */
[----:B------:R-:W-:Y:S02]  /*36b0*/  UIADD3 UR4, UPT, UPT, UR5, 0x1, URZ ;  /* 0x0000000105047890 */ /* 0x000fe4000fffe0ff */
[----:B------:R-:W-:Y:S02]  /*36c0*/  UIADD3 UR40, UPT, UPT, UR7, 0x10, URZ ;  /* 0x0000001007287890 */ /* 0x000fe4000fffe0ff */
[----:B------:R-:W-:Y:S01]  /*36d0*/  UISETP.NE.AND UP1, UPT, UR4, 0x2, UPT ;  /* 0x000000020400788c */ /* 0x000fe2000bf25270 */
[----:B------:R-:W-:Y:S01]  /*36e0*/  PLOP3.LUT P0, PT, PT, PT, UP0, 0x80, 0x8 ;  /* 0x000000000008781c */ /* 0x000fe20003f0f008 */
[----:B------:R-:W-:Y:S02]  /*36f0*/  UIADD3 UR37, UPT, UPT, UR37, -0x1, URZ ;  /* 0xffffffff25257890 */ /* 0x000fe4000fffe0ff */
[----:B------:R-:W-:Y:S02]  /*3700*/  USEL UR6, URZ, 0x1, UP1 ;  /* 0x00000001ff067887 */ /* 0x000fe40008800000 */
[----:B------:R-:W-:Y:S01]  /*3710*/  USEL UR39, UR4, URZ, UP1 ;  /* 0x000000ff04277287 */ /* 0x000fe20008800000 */
[----:B------:R-:W-:Y:S01]  /*3720*/  UMOV UR7, 0x40004040 ;  /* 0x4000404000077882 */ /* 0x000fe20000000000 */
[----:B------:R-:W-:Y:S02]  /*3730*/  UMOV UR35, 0x40004040 ;  /* 0x4000404000237882 */ /* 0x000fe40000000000 */
[----:B------:R-:W-:Y:S01]  /*3740*/  @UP0 ULEA UR4, UR39, UR41, 0x3 ;  /* 0x0000002927040291 */ /* 0x000fe2000f8e18ff */
[----:B------:R-:W-:Y:S01]  /*3750*/  LOP3.LUT R8, R8, UR6, RZ, 0x3c, !PT ;  /* 0x0000000608087c12 */ /* 0x000fe2000f8e3cff */
[----:B------:R-:W-:Y:S01]  /*3760*/  ULEA UR6, UR5, UR44, 0xc ;  /* 0x0000002c05067291 */ /* 0x000fe2000f8e60ff */
[----:B------:R-:W-:Y:S02]  /*3770*/  UMOV UR33, 0x40004040 ;  /* 0x4000404000217882 */ /* 0x000fe40000000000 */
[----:B-1----:R-:W-:Y:S01]  /*3780*/  @P0 SHF.L.U32 R0, R8, 0x1f, RZ ;  /* 0x0000001f08000819 */ /* 0x002fe200000006ff */
[----:B------:R-:W-:Y:S02]  /*3790*/  UIADD3 UR34, UPT, UPT, UR6, 0x2, URZ ;  /* 0x0000000206227890 */ /* 0x000fe4000fffe0ff */
[----:B------:R-:W-:Y:S01]  /*37a0*/  UIADD3 UR30, UPT, UPT, UR6, 0x4, URZ ;  /* 0x00000004061e7890 */ /* 0x000fe2000fffe0ff */
[----:B------:R2:W3:Y:S01]  /*37b0*/  @P0 SYNCS.PHASECHK.TRANS64.TRYWAIT P2, [UR4], R0 ;  /* 0x00000000ff0005a7 */ /* 0x0004e20008041104 */
[----:B------:R-:W-:Y:S02]  /*37c0*/  ULEA UR4, UR5, UR43, 0xa ;  /* 0x0000002b05047291 */ /* 0x000fe4000f8e50ff */
[----:B------:R-:W-:Y:S02]  /*37d0*/  UIADD3 UR26, UPT, UPT, UR6, 0x6, URZ ;  /* 0x00000006061a7890 */ /* 0x000fe4000fffe0ff */
        /* <DEDUP_REMOVED lines=10> */
[----:B------:R-:W-:Y:S01]  /*3880*/  UIADD3 UR8, UPT, UPT, UR4, 0x206, URZ ;  /* 0x0000020604087890 */ /* 0x000fe2000fffe0ff */
[----:B------:R-:W-:Y:S01]  /*3890*/  UMOV UR5, 0x40004040 ;  /* 0x4000404000057882 */ /* 0x000fe20000000000 */
[----:B------:R-:W-:Y:S01]  /*38a0*/  UMOV UR31, 0x40004040 ;  /* 0x40004040001f7882 */ /* 0x000fe20000000000 */
[----:B------:R1:W-:Y:S01]  /*38b0*/  UTCHMMA gdesc[UR4], gdesc[UR6], tmem[UR36], tmem[UR62], idesc[UR63], UP2 ;  /* 0x00ff3e06040075ea */ /* 0x0003e20009000024 */
[----:B------:R-:W-:Y:S01]  /*38c0*/  UPLOP3.LUT UP2, UPT, UPT, UPT, UPT, 0x80, 0x8 ;  /* 0x000000000008789c */ /* 0x000fe20003f4f070 */
[----:B------:R2:W-:Y:S01]  /*38d0*/  UTCHMMA gdesc[UR32], gdesc[UR34], tmem[UR36], tmem[UR60], idesc[UR61], UPT ;  /* 0x00ff3c22200075ea */ /* 0x0005e2000b800024 */
[----:B------:R-:W-:Y:S01]  /*38e0*/  UMOV UR29, 0x40004040 ;  /* 0x40004040001d7882 */ /* 0x000fe20000000000 */
[----:B------:R-:W-:Y:S01]  /*38f0*/  UMOV UR27, 0x40004040 ;  /* 0x40004040001b7882 */ /* 0x000fe20000000000 */
        /* <DEDUP_REMOVED lines=12> */
[----:B------:R-:W-:Y:S01]  /*39c0*/  UMOV UR9, 0x40004040 ;  /* 0x4000404000097882 */ /* 0x000fe20000000000 */
[----:B------:R2:W-:Y:S01]  /*39d0*/  UTCHMMA gdesc[UR12], gdesc[UR14], tmem[UR36], tmem[UR50], idesc[UR51], UPT ;  /* 0x00ff320e0c0075ea */ /* 0x0005e2000b800024 */
[----:B------:R2:W-:Y:S01]  /*39e0*/  UTCHMMA gdesc[UR8], gdesc[UR10], tmem[UR36], tmem[UR48], idesc[UR49], UPT ;  /* 0x00ff300a080075ea */ /* 0x0005e2000b800024 */
[----:B------:R2:W-:Y:S01]  /*39f0*/  UTCBAR.MULTICAST [UR40], URZ, UR42 ;  /* 0x000000ff280073e9 */ /* 0x0005e2000800082a */
[----:B-1----:R-:W-:Y:S01]  /*3a00*/  UMOV UR5, UR39 ;  /* 0x0000002700057c82 */ /* 0x002fe20008000000 */
[----:B------:R-:W-:Y:S05]  /*3a10*/  BRA.U UP3, `(.L_x_63) ;  /* 0xfffffffd03007547 */ /* 0x000fea000b83ffff */
.L_x_60:
[----:B------:R-:W-:Y:S01]  /*3a20*/  UIADD3 UR4, UPT, UPT, UR45, 0x1, URZ ;  /* 0x000000012d047890 */ /* 0x000fe2000fffe0ff */
[C---:B------:R-:W-:Y:S01]  /*3a30*/  ISETP.NE.AND P0, PT, R10.reuse, 0x2, PT ;  /* 0x000000020a00780c */ /* 0x040fe20003f05270 */
[----:B------:R-:W-:Y:S02]  /*3a40*/  UIADD3 UR5, UPT, UPT, UR46, 0x90, URZ ;  /* 0x000000902e057890 */ /* 0x000fe4000fffe0ff */
[----:B------:R-:W-:Y:S01]  /*3a50*/  UISETP.NE.AND UP0, UPT, UR4, 0x4, UPT ;  /* 0x000000040400788c */ /* 0x000fe2000bf05270 */
[----:B-12---:R-:W-:Y:S02]  /*3a60*/  SEL R0, RZ, 0x1, P0 ;  /* 0x00000001ff007807 */ /* 0x006fe40000000000 */
[----:B------:R-:W-:Y:S01]  /*3a70*/  SEL R10, R10, RZ, P0 ;  /* 0x000000ff0a0a7207 */ /* 0x000fe20000000000 */
[----:B------:R-:W-:Y:S01]  /*3a80*/  USEL UR6, URZ, 0x1, UP0 ;  /* 0x00000001ff067887 */ /* 0x000fe20008000000 */
[----:B------:R-:W-:Y:S01]  /*3a90*/  LOP3.LUT R9, R9, R0, RZ, 0x3c, !PT ;  /* 0x0000000009097212 */ /* 0x000fe200078e3cff */
[----:B------:R-:W-:Y:S01]  /*3aa0*/  USEL UR45, UR4, URZ, UP0 ;  /* 0x000000ff042d7287 */ /* 0x000fe20008000000 */
[----:B------:R1:W-:Y:S03]  /*3ab0*/  UTCBAR [UR5], URZ ;  /* 0x000000ff050073e9 */ /* 0x0003e600080000ff */
[----:B------:R-:W-:Y:S01]  /*3ac0*/  LOP3.LUT R11, R11, UR6, RZ, 0x3c, !PT ;  /* 0x000000060b0b7c12 */ /* 0x000fe2000f8e3cff */
[----:B------:R-:W-:Y:S07]  /*3ad0*/  @P1 BRA `(.L_x_64) ;  /* 0xfffffff800381947 */ /* 0x000fee000383ffff */
[----:B------:R-:W2:Y:S01]  /*3ae0*/  S2UR UR8, SR_CgaCtaId ;  /* 0x00000000000879c3 */ /* 0x000ea20000008800 */
[----:B------:R-:W-:Y:S01]  /*3af0*/  ELECT P0, URZ, PT ;  /* 0x0000000000ff782f */ /* 0x000fe20003800000 */
[----:B------:R-:W-:Y:S01]  /*3b00*/  IMAD.MOV.U32 R0, RZ, RZ, 0x1 ;  /* 0x00000001ff007424 */ /* 0x000fe200078e00ff */
[----:B------:R-:W-:Y:S01]  /*3b10*/  UIADD3 UR41, UPT, UPT, UR41, 0xb0, URZ ;  /* 0x000000b029297890 */ /* 0x000fe2000fffe0ff */
[----:B------:R-:W-:Y:S01]  /*3b20*/  SHF.L.U32 R3, R11, 0x1f, RZ ;  /* 0x0000001f0b037819 */ /* 0x000fe200000006ff */
[----:B------:R-:W-:-:S03]  /*3b30*/  UMOV UR4, 0x40 ;  /* 0x0000004000047882 */ /* 0x000fc60000000000 */
[----:B------:R-:W-:Y:S01]  /*3b40*/  UVIRTCOUNT.DEALLOC.SMPOOL 0x80 ;  /* 0x000000800000784c */ /* 0x000fe20000000000 */
[----:B--2---:R-:W-:Y:S02]  /*3b50*/  ULEA UR8, UR8, UR4, 0x18 ;  /* 0x0000000408087291 */ /* 0x004fe4000f8ec0ff */
[----:B------:R-:W-:-:S07]  /*3b60*/  ULEA UR4, UR45, UR41, 0x3 ;  /* 0x000000292d047291 */ /* 0x000fce000f8e18ff */
[----:B------:R2:W-:Y:S02]  /*3b70*/  @P0 STS.U8 [UR8+0x1c], R0 ;  /* 0x00001c00ff000988 */ /* 0x0005e40008000008 */
[----:B------:R-:W4:Y:S02]  /*3b80*/  SYNCS.PHASECHK.TRANS64.TRYWAIT P0, [UR4], R3 ;  /* 0x00000003ff0075a7 */ /* 0x000f240008001104 */
[----:B--2-4-:R-:W-:Y:S05]  /*3b90*/  @!P0 BRA `(.L_x_65) ;  /* 0x0000006000248947 */ /* 0x014fea0003800000 */
.L_x_152:
[----:B------:R-:W-:-:S04]  /*3ba0*/  UIADD3 UR4, UPT, UPT, UR45, 0x1, URZ ;  /* 0x000000012d047890 */ /* 0x000fc8000fffe0ff */
[----:B------:R-:W-:-:S04]  /*3bb0*/  UISETP.NE.AND UP0, UPT, UR4, 0x4, UPT ;  /* 0x000000040400788c */ /* 0x000fc8000bf05270 */
[----:B------:R-:W-:Y:S02]  /*3bc0*/  USEL UR6, URZ, 0x1, UP0 ;  /* 0x00000001ff067887 */ /* 0x000fe40008000000 */
[----:B------:R-:W-:-:S04]  /*3bd0*/  USEL UR4, UR4, URZ, UP0 ;  /* 0x000000ff04047287 */ /* 0x000fc80008000000 */
[----:B-1----:R-:W-:Y:S01]  /*3be0*/  ULEA UR5, UR4, UR41, 0x3 ;  /* 0x0000002904057291 */ /* 0x002fe2000f8e18ff */
[----:B------:R-:W-:-:S04]  /*3bf0*/  LOP3.LUT R2, R11, UR6, RZ, 0x3c, !PT ;  /* 0x000000060b027c12 */ /* 0x000fc8000f8e3cff */
[----:B--2---:R-:W-:-:S04]  /*3c00*/  SHF.L.U32 R3, R2, 0x1f, RZ ;  /* 0x0000001f02037819 */ /* 0x004fc800000006ff */
[----:B------:R-:W1:Y:S02]  /*3c10*/  SYNCS.PHASECHK.TRANS64.TRYWAIT P0, [UR5], R3 ;  /* 0x00000003ff0075a7 */ /* 0x000e640008001105 */
[----:B-1----:R-:W-:Y:S05]  /*3c20*/  @!P0 BRA `(.L_x_66) ;  /* 0x0000006000188947 */ /* 0x002fea0003800000 */
.L_x_154:
[----:B------:R-:W-:-:S04]  /*3c30*/  UIADD3 UR4, UPT, UPT, UR4, 0x1, URZ ;  /* 0x0000000104047890 */ /* 0x000fc8000fffe0ff */
[----:B------:R-:W-:-:S04]  /*3c40*/  UISETP.NE.AND UP0, UPT, UR4, 0x4, UPT ;  /* 0x000000040400788c */ /* 0x000fc8000bf05270 */
[----:B------:R-:W-:Y:S02]  /*3c50*/  USEL UR6, URZ, 0x1, UP0 ;  /* 0x00000001ff067887 */ /* 0x000fe40008000000 */
[----:B------:R-:W-:-:S04]  /*3c60*/  USEL UR4, UR4, URZ, UP0 ;  /* 0x000000ff04047287 */ /* 0x000fc80008000000 */
[----:B------:R-:W-:Y:S01]  /*3c70*/  ULEA UR5, UR4, UR41, 0x3 ;  /* 0x0000002904057291 */ /* 0x000fe2000f8e18ff */
[----:B------:R-:W-:-:S04]  /*3c80*/  LOP3.LUT R2, R2, UR6, RZ, 0x3c, !PT ;  /* 0x0000000602027c12 */ /* 0x000fc8000f8e3cff */
[----:B-1----:R-:W-:-:S04]  /*3c90*/  SHF.L.U32 R3, R2, 0x1f, RZ ;  /* 0x0000001f02037819 */ /* 0x002fc800000006ff */
[----:B------:R-:W1:Y:S02]  /*3ca0*/  SYNCS.PHASECHK.TRANS64.TRYWAIT P0, [UR5], R3 ;  /* 0x00000003ff0075a7 */ /* 0x000e640008001105 */
[----:B-1----:R-:W-:Y:S05]  /*3cb0*/  @!P0 BRA `(.L_x_67) ;  /* 0x00000060000c8947 */ /* 0x002fea0003800000 */
.L_x_156:
[----:B------:R-:W-:-:S04]  /*3cc0*/  UIADD3 UR4, UPT, UPT, UR4, 0x1, URZ ;  /* 0x0000000104047890 */ /* 0x000fc8000fffe0ff */
[----:B------:R-:W-:-:S04]  /*3cd0*/  UISETP.NE.AND UP0, UPT, UR4, 0x4, UPT ;  /* 0x000000040400788c */ /* 0x000fc8000bf05270 */
[----:B------:R-:W-:Y:S02]  /*3ce0*/  USEL UR5, URZ, 0x1, UP0 ;  /* 0x00000001ff057887 */ /* 0x000fe40008000000 */
[----:B------:R-:W-:-:S04]  /*3cf0*/  USEL UR4, UR4, URZ, UP0 ;  /* 0x000000ff04047287 */ /* 0x000fc80008000000 */
[----:B------:R-:W-:Y:S01]  /*3d00*/  ULEA UR4, UR4, UR41, 0x3 ;  /* 0x0000002904047291 */ /* 0x000fe2000f8e18ff */
[----:B-1----:R-:W-:-:S04]  /*3d10*/  LOP3.LUT R3, R2, UR5, RZ, 0x3c, !PT ;  /* 0x0000000502037c12 */ /* 0x002fc8000f8e3cff */
[----:B------:R-:W-:-:S04]  /*3d20*/  SHF.L.U32 R3, R3, 0x1f, RZ ;  /* 0x0000001f03037819 */ /* 0x000fc800000006ff */
[----:B------:R-:W1:Y:S02]  /*3d30*/  SYNCS.PHASECHK.TRANS64.TRYWAIT P0, [UR4], R3 ;  /* 0x00000003ff0075a7 */ /* 0x000e640008001104 */
[----:B-1----:R-:W-:Y:S05]  /*3d40*/  @!P0 BRA `(.L_x_68) ;  /* 0x0000006000008947 */ /* 0x002fea0003800000 */
.L_x_158:
[----:B------:R-:W-:Y:S01]  /*3d50*/  NOP ;  /* 0x0000000000007918 */ /* 0x000fe20000000000 */
[----:B-1----:R-:W1:Y:S01]  /*3d60*/  LDS R0, [UR8+0x14] ;  /* 0x00001408ff007984 */ /* 0x002e620008000800 */
[----:B------:R-:W-:Y:S01]  /*3d70*/  ULOP3.LUT UR4, UR65, 0xffff, URZ, 0xc0, !UPT ;  /* 0x0000ffff41047892 */ /* 0x000fe2000f8ec0ff */
[----:B------:R-:W-:Y:S01]  /*3d80*/  UMOV UR5, 0xffff ;  /* 0x0000ffff00057882 */ /* 0x000fe20000000000 */
[----:B------:R-:W-:Y:S02]  /*3d90*/  UMOV UR6, 0x1 ;  /* 0x0000000100067882 */ /* 0x000fe40000000000 */
[----:B------:R-:W-:-:S04]  /*3da0*/  USHF.R.U32.HI UR4, URZ, 0x5, UR4 ;  /* 0x00000005ff047899 */ /* 0x000fc80008011604 */
[----:B------:R-:W-:Y:S02]  /*3db0*/  USHF.L.U32 UR5, UR5, UR4, URZ ;  /* 0x0000000405057299 */ /* 0x000fe400080006ff */
[----:B------:R-:W-:-:S04]  /*3dc0*/  USHF.L.U32 UR4, UR6, UR4, URZ ;  /* 0x0000000406047299 */ /* 0x000fc800080006ff */
[----:B-1----:R-:W-:-:S04]  /*3dd0*/  LOP3.LUT R0, R0, UR5, RZ, 0xc0, !PT ;  /* 0x0000000500007c12 */ /* 0x002fc8000f8ec0ff */
[----:B------:R-:W-:-:S13]  /*3de0*/  ISETP.NE.AND P0, PT, R0, UR5, PT ;  /* 0x0000000500007c0c */ /* 0x000fda000bf05270 */
[----:B------:R-:W-:Y:S05]  /*3df0*/  @P0 BRA `(.L_x_69) ;  /* 0x0000000000580947 */ /* 0x000fea0003800000 */
[----:B------:R-:W1:Y:S02]  /*3e00*/  LDS R0, [UR8+0x18] ;  /* 0x00001808ff007984 */ /* 0x000e640008000800 */
[----:B-1----:R-:W-:-:S04]  /*3e10*/  LOP3.LUT R0, R0, UR4, RZ, 0xc0, !PT ;  /* 0x0000000400007c12 */ /* 0x002fc8000f8ec0ff */
[----:B------:R-:W-:-:S13]  /*3e20*/  ISETP.NE.AND P0, PT, R0, UR4, PT ;  /* 0x0000000400007c0c */ /* 0x000fda000bf05270 */
[----:B------:R-:W-:Y:S05]  /*3e30*/  @P0 BRA `(.L_x_70) ;  /* 0x00000000003c0947 */ /* 0x000fea0003800000 */
[----:B------:R-:W1:Y:S01]  /*3e40*/  S2R R2, SR_LANEID ;  /* 0x0000000000027919 */ /* 0x000e620000000000 */
[----:B------:R-:W-:Y:S01]  /*3e50*/  ULOP3.LUT UR5, URZ, UR5, URZ, 0x33, !UPT ;  /* 0x00000005ff057292 */ /* 0x000fe2000f8e33ff */
[----:B------:R-:W-:Y:S01]  /*3e60*/  LOP3.LUT R4, RZ, UR4, RZ, 0x33, !PT ;  /* 0x00000004ff047c12 */ /* 0x000fe2000f8e33ff */
[----:B------:R-:W-:Y:S02]  /*3e70*/  VOTEU.ANY UR4, UPT, PT ;  /* 0x0000000000047886 */ /* 0x000fe400038e0100 */
[----:B------:R-:W-:Y:S01]  /*3e80*/  UFLO.U32 UR4, UR4 ;  /* 0x00000004000472bd */ /* 0x000fe200080e0000 */
[----:B------:R-:W2:Y:S01]  /*3e90*/  REDUX UR6, R4 ;  /* 0x00000000040673c4 */ /* 0x000ea20000000000 */
[----:B------:R-:W-:-:S06]  /*3ea0*/  IMAD.U32 R0, RZ, RZ, UR5 ;  /* 0x00000005ff007e24 */ /* 0x000fcc000f8e00ff */
[----:B------:R4:W-:Y:S01]  /*3eb0*/  UTCATOMSWS.AND URZ, UR5 ;  /* 0x0000000500ff79e3 */ /* 0x0009e20008000000 */
[----:B------:R-:W3:Y:S01]  /*3ec0*/  REDUX UR7, R0 ;  /* 0x00000000000773c4 */ /* 0x000ee20000000000 */
[----:B-1----:R-:W-:Y:S01]  /*3ed0*/  ISETP.EQ.U32.AND P0, PT, R2, UR4, PT ;  /* 0x0000000402007c0c */ /* 0x002fe2000bf02070 */
[----:B--2---:R-:W-:Y:S01]  /*3ee0*/  IMAD.U32 R2, RZ, RZ, UR6 ;  /* 0x00000006ff027e24 */ /* 0x004fe2000f8e00ff */
[----:B---3--:R-:W-:-:S11]  /*3ef0*/  MOV R3, UR7 ;  /* 0x0000000700037c02 */ /* 0x008fd60008000f00 */
[----:B------:R4:W-:Y:S04]  /*3f00*/  @P0 ATOMS.AND RZ, [UR8+0x14], R3 ;  /* 0x00001403ffff098c */ /* 0x0009e8000a800008 */
[----:B------:R4:W-:Y:S01]  /*3f10*/  @P0 ATOMS.AND RZ, [UR8+0x18], R2 ;  /* 0x00001802ffff098c */ /* 0x0009e2000a800008 */
[----:B------:R-:W-:Y:S05]  /*3f20*/  BRA `(.L_x_71) ;  /* 0x0000000000147947 */ /* 0x000fea0003800000 */
.L_x_70:
[----:B------:R-:W-:Y:S02]  /*3f30*/  MOV R2, 0x3f50 ;  /* 0x00003f5000027802 */ /* 0x000fe40000000f00 */
[----:B---3-5:R-:W-:Y:S05]  /*3f40*/  CALL.REL.NOINC `($__internal_0_$__cuda_sm10x_tcgen05_guardrail_trap_col_being_dealloced_not_returned_by_alloc) ;  /* 0x0000006000e87944 */ /* 0x028fea0003c00000 */
[----:B------:R-:W-:Y:S05]  /*3f50*/  BRA `(.L_x_71) ;  /* 0x0000000000087947 */ /* 0x000fea0003800000 */
.L_x_69:
[----:B------:R-:W-:Y:S02]  /*3f60*/  MOV R2, 0x3f80 ;  /* 0x00003f8000027802 */ /* 0x000fe40000000f00 */
[----:B---3-5:R-:W-:Y:S05]  /*3f70*/  CALL.REL.NOINC `($__internal_2_$__cuda_sm10x_tcgen05_guardrail_trap_unallocated_columns_being_dealloced) ;  /* 0x0000006000f47944 */ /* 0x028fea0003c00000 */
.L_x_71:
[----:B------:R-:W-:Y:S01]  /*3f80*/  NOP ;  /* 0x0000000000007918 */ /* 0x000fe20000000000 */
[----:B----4-:R-:W-:Y:S05]  /*3f90*/  EXIT ;  /* 0x000000000000794d */ /* 0x010fea0003800000 */
.L_x_53:
[----:B------:R-:W-:-:S09]  /*3fa0*/  UISETP.NE.OR UP0, UPT, UR18, 0x3, !UP3 ;  /* 0x000000031200788c */ /* 0x000fd2000df05670 */
[----:B------:R-:W-:Y:S05]  /*3fb0*/  BRA.U UP0, `(.L_x_72) ;  /* 0x0000001100807547 */ /* 0x000fea000b800000 */
[----:B------:R-:W2:Y:S01]  /*3fc0*/  LDCU.64 UR4, c[0x0][0x888] ;  /* 0x00011100ff0477ac */ /* 0x000ea20008000a00 */
[----:B------:R-:W3:Y:S01]  /*3fd0*/  LDC.64 R12, c[0x0][0x348] ;  /* 0x0000d200ff0c7b82 */ /* 0x000ee20000000a00 */
[----:B------:R-:W-:Y:S02]  /*3fe0*/  HFMA2 R9, -RZ, RZ, 0, 0 ;  /* 0x00000000ff097431 */ /* 0x000fe400000001ff */
[----:B------:R-:W-:Y:S01]  /*3ff0*/  IMAD.MOV.U32 R11, RZ, RZ, 0x1 ;  /* 0x00000001ff0b7424 */ /* 0x000fe200078e00ff */
[----:B------:R-:W4:Y:S01]  /*4000*/  LDCU UR38, c[0x0][0x370] ;  /* 0x00006e00ff2677ac */ /* 0x000f220008000800 */
[----:B------:R-:W-:Y:S01]  /*4010*/  IMAD.MOV.U32 R10, RZ, RZ, RZ ;  /* 0x000000ffff0a7224 */ /* 0x000fe200078e00ff */
[----:B------:R-:W-:Y:S01]  /*4020*/  MOV R3, 0x2000 ;  /* 0x0000200000037802 */ /* 0x000fe20000000f00 */
[----:B------:R-:W4:Y:S01]  /*4030*/  LDCU.128 UR48, c[0x0][0xb10] ;  /* 0x00016200ff3077ac */ /* 0x000f220008000c00 */
[----:B------:R-:W1:Y:S01]  /*4040*/  LDCU UR37, c[0x0][0x374] ;  /* 0x00006e80ff2577ac */ /* 0x000e620008000800 */
[----:B------:R-:W1:Y:S01]  /*4050*/  LDCU.64 UR30, c[0x0][0x890] ;  /* 0x00011200ff1e77ac */ /* 0x000e620008000a00 */
[----:B------:R-:W1:Y:S01]  /*4060*/  LDCU UR15, c[0x0][0xb0c] ;  /* 0x00016180ff0f77ac */ /* 0x000e620008000800 */
[----:B--2---:R-:W-:Y:S01]  /*4070*/  UISETP.NE.U32.AND UP0, UPT, UR4, URZ, UPT ;  /* 0x000000ff0400728c */ /* 0x004fe2000bf05070 */
[----:B------:R-:W2:Y:S01]  /*4080*/  LDCU UR44, c[0x0][0xb20] ;  /* 0x00016400ff2c77ac */ /* 0x000ea20008000800 */
[----:B------:R-:W2:Y:S01]  /*4090*/  LDCU UR4, c[0x0][0xb30] ;  /* 0x00016600ff0477ac */ /* 0x000ea20008000800 */
[----:B------:R-:W-:Y:S01]  /*40a0*/  UMOV UR21, 0x400 ;  /* 0x0000040000157882 */ /* 0x000fe20000000000 */
[----:B----4-:R-:W-:-:S02]  /*40b0*/  UIMAD.WIDE.U32 UR6, UR38, UR48, URZ ;  /* 0x00000030260672a5 */ /* 0x010fc4000f8e00ff */
[----:B-1----:R-:W-:Y:S02]  /*40c0*/  UIMAD.WIDE.U32 UR8, UR37, UR51, URZ ;  /* 0x00000033250872a5 */ /* 0x002fe4000f8e00ff */
[----:B------:R-:W-:Y:S02]  /*40d0*/  ULEA UR21, UR47, UR21, 0x18 ;  /* 0x000000152f157291 */ /* 0x000fe4000f8ec0ff */
[----:B------:R-:W-:Y:S02]  /*40e0*/  USEL UR39, URZ, 0x1, UP6 ;  /* 0x00000001ff277887 */ /* 0x000fe4000b000000 */
[----:B------:R-:W-:Y:S02]  /*40f0*/  UISETP.NE.U32.AND UP6, UPT, UR30, URZ, UPT ;  /* 0x000000ff1e00728c */ /* 0x000fe4000bfc5070 */
[----:B------:R-:W-:Y:S02]  /*4100*/  UIADD3 UR40, UPT, UPT, UR21, 0x38, URZ ;  /* 0x0000003815287890 */ /* 0x000fe4000fffe0ff */
[----:B------:R-:W-:-:S02]  /*4110*/  UISETP.NE.AND.EX UP5, UPT, UR5, URZ, UPT, UP0 ;  /* 0x000000ff0500728c */ /* 0x000fc4000bfa5300 */
[----:B------:R-:W-:Y:S01]  /*4120*/  UISETP.NE.AND UP0, UPT, UR42, 0x1, UPT ;  /* 0x000000012a00788c */ /* 0x000fe2000bf05270 */
[----:B------:R-:W-:Y:S01]  /*4130*/  UMOV UR6, UR7 ;  /* 0x0000000700067c82 */ /* 0x000fe20008000000 */
[----:B------:R-:W-:Y:S01]  /*4140*/  UMOV UR41, UR9 ;  /* 0x0000000900297c82 */ /* 0x000fe20008000000 */
[----:B------:R-:W-:Y:S02]  /*4150*/  UISETP.NE.AND UP0, UPT, UR15, 0x1, UPT ;  /* 0x000000010f00788c */ /* 0x000fe4000bf05270 */
[----:B------:R-:W-:Y:S02]  /*4160*/  UPLOP3.LUT UP4, UPT, UPT, UPT, UPT, 0x40, 0x4 ;  /* 0x000000000004789c */ /* 0x000fe40003f8e870 */
[----:B------:R-:W-:Y:S01]  /*4170*/  UISETP.GE.AND UP2, UPT, UR42, 0x1, UPT ;  /* 0x000000012a00788c */ /* 0x000fe2000bf46270 */
[----:B------:R-:W1:Y:S01]  /*4180*/  LDCU.64 UR22, c[0x0][0xb28] ;  /* 0x00016500ff1677ac */ /* 0x000e620008000a00 */
[----:B------:R-:W-:Y:S02]  /*4190*/  UISETP.NE.AND.EX UP6, UPT, UR31, URZ, UPT, UP6 ;  /* 0x000000ff1f00728c */ /* 0x000fe4000bfc5360 */
[----:B------:R-:W-:-:S02]  /*41a0*/  UIADD3 UR33, UPT, UPT, UR21, 0x20, URZ ;  /* 0x0000002015217890 */ /* 0x000fc4000fffe0ff */
[----:B------:R-:W-:Y:S02]  /*41b0*/  UIADD3 UR25, UPT, UPT, UR21, 0x28, URZ ;  /* 0x0000002815197890 */ /* 0x000fe4000fffe0ff */
[----:B------:R-:W-:Y:S02]  /*41c0*/  UIADD3 UR17, UPT, UPT, UR21, 0x30, URZ ;  /* 0x0000003015117890 */ /* 0x000fe4000fffe0ff */
[----:B------:R-:W-:Y:S02]  /*41d0*/  UPRMT UR40, UR47, 0x654, UR40 ;  /* 0x000006542f287896 */ /* 0x000fe40008000028 */
[----:B------:R-:W-:Y:S02]  /*41e0*/  USHF.R.U32.HI UR43, URZ, UR49, UR6 ;  /* 0x00000031ff2b7299 */ /* 0x000fe40008011606 */
[----:B--2---:R-:W-:Y:S02]  /*41f0*/  USHF.R.U32.HI UR41, URZ, UR44, UR41 ;  /* 0x0000002cff297299 */ /* 0x004fe40008011629 */
[----:B------:R-:W-:-:S02]  /*4200*/  UISETP.NE.AND UP0, UPT, UR50, 0x1, UPT ;  /* 0x000000013200788c */ /* 0x000fc4000bf05270 */
[----:B---3--:R-:W-:-:S11]  /*4210*/  UISETP.NE.AND UP3, UPT, UR4, 0x1, UPT ;  /* 0x000000010400788c */ /* 0x008fd6000bf65270 */
.L_x_83:
[C---:B------:R-:W-:Y:S02]  /*4220*/  LEA R8, R10.reuse, UR21, 0x3 ;  /* 0x000000150a087c11 */ /* 0x040fe4000f8e18ff */
[----:B------:R-:W-:Y:S02]  /*4230*/  SHF.L.U32 R5, R9, 0x1f, RZ ;  /* 0x0000001f09057819 */ /* 0x000fe400000006ff */
[----:B------:R-:W-:Y:S02]  /*4240*/  LEA R6, R10, UR21, 0x4 ;  /* 0x000000150a067c11 */ /* 0x000fe4000f8e20ff */
[----:B--2---:R-:W2:Y:S02]  /*4250*/  SYNCS.PHASECHK.TRANS64.TRYWAIT P0, [R8+URZ+0x70], R5 ;  /* 0x00007005080075a7 */ /* 0x004ea400080011ff */
[----:B--2---:R-:W-:Y:S05]  /*4260*/  @!P0 BRA `(.L_x_73) ;  /* 0x0000005800d08947 */ /* 0x004fea0003800000 */
.L_x_159:
[----:B--2---:R-:W2:Y:S01]  /*4270*/  LDS.128 R4, [R6+0x100] ;  /* 0x0001000006047984 */ /* 0x004ea20000000c00 */
[----:B------:R-:W-:Y:S01]  /*4280*/  UISETP.GE.AND UP0, UPT, UR42, 0x1, UPT ;  /* 0x000000012a00788c */ /* 0x000fe2000bf06270 */
[----:B------:R-:W-:Y:S01]  /*4290*/  @!PT LDS RZ, [RZ] ;  /* 0x00000000fffff984 */ /* 0x000fe20000000800 */
[----:B------:R-:W-:Y:S01]  /*42a0*/  @!PT LDS RZ, [RZ] ;  /* 0x00000000fffff984 */ /* 0x000fe20000000800 */
[----:B------:R-:W-:Y:S01]  /*42b0*/  @!PT LDS RZ, [RZ] ;  /* 0x00000000fffff984 */ /* 0x000fe20000000800 */
[----:B------:R-:W-:Y:S01]  /*42c0*/  @!PT LDS RZ, [RZ] ;  /* 0x00000000fffff984 */ /* 0x000fe20000000800 */
[----:B------:R3:W-:Y:S06]  /*42d0*/  MEMBAR.ALL.CTA ;  /* 0x0000000000007992 */ /* 0x0007ec0000008000 */
[----:B---3--:R-:W3:Y:S01]  /*42e0*/  FENCE.VIEW.ASYNC.S ;  /* 0x00000000000073c6 */ /* 0x008ee20000000000 */
[----:B--2---:R-:W-:Y:S11]  /*42f0*/  LOP3.LUT P0, RZ, R6, 0x1, RZ, 0xc0, !PT ;  /* 0x0000000106ff7812 */ /* 0x004ff6000780c0ff */
[----:B------:R-:W-:Y:S02]  /*4300*/  @!UPT UIADD3 URZ, UPT, UPT, URZ, URZ, URZ ;  /* 0x000000fffffff290 */ /* 0x000fe4000fffe0ff */
[----:B---3--:R-:W-:Y:S01]  /*4310*/  VOTEU.ANY UP2, P0 ;  /* 0x0000000000ff7886 */ /* 0x008fe20000040100 */
[----:B------:R-:W-:Y:S11]  /*4320*/  PLOP3.LUT P0, PT, PT, PT, UP2, 0x80, 0x8 ;  /* 0x000000000008781c */ /* 0x000ff60003f0f028 */
[----:B------:R-:W-:Y:S02]  /*4330*/  @!UPT UIADD3 URZ, UPT, UPT, URZ, URZ, URZ ;  /* 0x000000fffffff290 */ /* 0x000fe4000fffe0ff */
[----:B------:R-:W-:Y:S02]  /*4340*/  @P0 SHF.R.U32.HI R0, RZ, 0x10, R5 ;  /* 0x00000010ff000819 */ /* 0x000fe40000011605 */
[----:B------:R-:W-:Y:S02]  /*4350*/  @P0 MOV R2, R4 ;  /* 0x0000000400020202 */ /* 0x000fe40000000f00 */
[----:B------:R-:W-:Y:S01]  /*4360*/  @P0 R2UR UR4, R0 ;  /* 0x00000000000402ca */ /* 0x000fe200000e0000 */
[----:B------:R-:W-:Y:S01]  /*4370*/  VIADD R0, R8, 0x80 ;  /* 0x0000008008007836 */ /* 0x000fe20000000000 */
[----:B------:R-:W-:Y:S02]  /*4380*/  @P0 LOP3.LUT R4, R5, 0xffff, RZ, 0xc0, !PT ;  /* 0x0000ffff05040812 */ /* 0x000fe400078ec0ff */
[----:B------:R-:W-:Y:S02]  /*4390*/  @P0 R2UR UR6, R2 ;  /* 0x00000000020602ca */ /* 0x000fe400000e0000 */
[----:B------:R-:W-:Y:S02]  /*43a0*/  PRMT R0, RZ, 0x654, R0 ;  /* 0x00000654ff007816 */ /* 0x000fe40000000000 */
[----:B------:R-:W-:Y:S02]  /*43b0*/  @P0 R2UR UR5, R4 ;  /* 0x00000000040502ca */ /* 0x000fe400000e0000 */
[----:B------:R2:W-:Y:S03]  /*43c0*/  SYNCS.ARRIVE.TRANS64.RED.A1T0 RZ, [R0+URZ], RZ ;  /* 0x000000ff00ff79a7 */ /* 0x0005e600081004ff */
[----:B------:R-:W-:Y:S04]  /*43d0*/  @UP2 UMOV UR29, UR4 ;  /* 0x00000004001d2c82 */ /* 0x000fe80008000000 */
[----:B------:R-:W-:Y:S04]  /*43e0*/  @UP2 UMOV UR14, UR6 ;  /* 0x00000006000e2c82 */ /* 0x000fe80008000000 */
[----:B------:R-:W-:Y:S01]  /*43f0*/  @UP2 UMOV UR13, UR5 ;  /* 0x00000005000d2c82 */ /* 0x000fe20008000000 */
[----:B------:R-:W-:Y:S05]  /*4400*/  BRA.U !UP0, `(.L_x_74) ;  /* 0x0000000108c07547 */ /* 0x000fea000b800000 */
[----:B------:R-:W-:Y:S02]  /*4410*/  UIMAD.WIDE.U32 UR18, UR13, UR51, URZ ;  /* 0x000000330d1272a5 */ /* 0x000fe4000f8e00ff */
[----:B------:R-:W-:Y:S02]  /*4420*/  UP2UR UR16, UPR, URZ, 0x4 ;  /* 0x00000004ff107883 */ /* 0x000fe40008000000 */
[----:B------:R-:W-:Y:S02]  /*4430*/  UISETP.NE.AND UP2, UPT, UR50, 0x1, UPT ;  /* 0x000000013200788c */ /* 0x000fe4000bf45270 */
[----:B------:R-:W-:Y:S02]  /*4440*/  UIMAD.WIDE.U32 UR26, UR14, UR48, URZ ;  /* 0x000000300e1a72a5 */ /* 0x000fe4000f8e00ff */
[----:B------:R-:W-:Y:S02]  /*4450*/  USEL UR4, UR37, UR41, !UP2 ;  /* 0x0000002925047287 */ /* 0x000fe4000d000000 */
[----:B------:R-:W-:Y:S02]  /*4460*/  UISETP.NE.AND UP0, UPT, UR15, 0x1, UPT ;  /* 0x000000010f00788c */ /* 0x000fe4000bf05270 */
[----:B------:R-:W-:Y:S02]  /*4470*/  UP2UR UR20, UPR, URZ, 0x2 ;  /* 0x00000002ff147883 */ /* 0x000fe40008000000 */
[----:B------:R-:W-:Y:S02]  /*4480*/  UISETP.NE.AND UP1, UPT, UR42, 0x1, UPT ;  /* 0x000000012a00788c */ /* 0x000fe4000bf25270 */
[----:B-1----:R-:W-:Y:S02]  /*4490*/  UIMAD.WIDE.U32 UR8, UR4, UR22, URZ ;  /* 0x00000016040872a5 */ /* 0x002fe4000f8e00ff */
[----:B------:R-:W-:Y:S01]  /*44a0*/  USEL UR7, UR38, UR43, !UP0 ;  /* 0x0000002b26077287 */ /* 0x000fe2000c000000 */
[----:B------:R-:W-:Y:S02]  /*44b0*/  UMOV UR5, UR19 ;  /* 0x0000001300057c82 */ /* 0x000fe40008000000 */
[----:B------:R-:W-:Y:S02]  /*44c0*/  USHF.R.U32.HI UR6, URZ, UR44, UR5 ;  /* 0x0000002cff067299 */ /* 0x000fe40008011605 */
[----:B------:R-:W-:Y:S02]  /*44d0*/  UIMAD.WIDE.U32 UR10, UR7, UR22, URZ ;  /* 0x00000016070a72a5 */ /* 0x000fe4000f8e00ff */
[----:B------:R-:W-:Y:S02]  /*44e0*/  USEL UR6, UR13, UR6, !UP2 ;  /* 0x000000060d067287 */ /* 0x000fe4000d000000 */
[----:B------:R-:W-:Y:S01]  /*44f0*/  UISETP.NE.AND UP2, UPT, UR16, URZ, UPT ;  /* 0x000000ff1000728c */ /* 0x000fe2000bf45270 */
[----:B------:R-:W-:Y:S02]  /*4500*/  UMOV UR5, UR27 ;  /* 0x0000001b00057c82 */ /* 0x000fe40008000000 */
[----:B------:R-:W-:Y:S03]  /*4510*/  USHF.R.U32.HI UR12, URZ, UR49, UR5 ;  /* 0x00000031ff0c7299 */ /* 0x000fe60008011605 */
[----:B------:R-:W-:Y:S02]  /*4520*/  UMOV UR5, UR9 ;  /* 0x0000000900057c82 */ /* 0x000fe40008000000 */
[----:B------:R-:W-:Y:S03]  /*4530*/  @UP1 USHF.R.U32.HI UR4, URZ, UR23, UR5 ;  /* 0x00000017ff041299 */ /* 0x000fe60008011605 */
[----:B------:R-:W-:Y:S01]  /*4540*/  UMOV UR5, UR11 ;  /* 0x0000000b00057c82 */ /* 0x000fe20008000000 */
[----:B------:R-:W-:Y:S02]  /*4550*/  UIMAD UR4, UR42, UR4, URZ ;  /* 0x000000042a0472a4 */ /* 0x000fe4000f8e02ff */
[----:B------:R-:W-:Y:S02]  /*4560*/  @UP1 USHF.R.U32.HI UR7, URZ, UR23, UR5 ;  /* 0x00000017ff071299 */ /* 0x000fe40008011605 */
[----:B------:R-:W-:Y:S02]  /*4570*/  USEL UR5, UR14, UR12, !UP0 ;  /* 0x0000000c0e057287 */ /* 0x000fe4000c000000 */
[----:B------:R-:W-:Y:S02]  /*4580*/  UIMAD.WIDE.U32 UR10, UR6, UR22, URZ ;  /* 0x00000016060a72a5 */ /* 0x000fe4000f8e00ff */
[----:B------:R-:W-:Y:S02]  /*4590*/  UIMAD UR8, UR42, UR7, URZ ;  /* 0x000000072a0872a4 */ /* 0x000fe4000f8e02ff */
[----:B------:R-:W-:Y:S03]  /*45a0*/  UISETP.GE.AND UP0, UPT, UR6, UR4, UPT ;  /* 0x000000040600728c */ /* 0x000fe6000bf06270 */
[----:B------:R-:W-:Y:S01]  /*45b0*/  UMOV UR4, UR11 ;  /* 0x0000000b00047c82 */ /* 0x000fe20008000000 */
[----:B------:R-:W-:Y:S02]  /*45c0*/  UISETP.GE.OR UP0, UPT, UR5, UR8, UP0 ;  /* 0x000000080500728c */ /* 0x000fe40008706670 */
[----:B------:R-:W-:Y:S02]  /*45d0*/  USHF.R.U32.HI UR4, URZ, UR23, UR4 ;  /* 0x00000017ff047299 */ /* 0x000fe40008011604 */
[----:B------:R-:W-:Y:S02]  /*45e0*/  UIMAD.WIDE.U32 UR8, UR5, UR22, URZ ;  /* 0x00000016050872a5 */ /* 0x000fe4000f8e00ff */
[----:B------:R-:W-:Y:S04]  /*45f0*/  USEL UR10, UR6, UR4, !UP1 ;  /* 0x00000004060a7287 */ /* 0x000fe8000c800000 */
[----:B------:R-:W-:Y:S01]  /*4600*/  UIADD3 UR11, UPT, UPT, -UR10, URZ, URZ ;  /* 0x000000ff0a0b7290 */ /* 0x000fe2000fffe1ff */
[----:B------:R-:W-:Y:S02]  /*4610*/  @!UP0 UMOV UR4, UR9 ;  /* 0x0000000900048c82 */ /* 0x000fe40008000000 */
[----:B------:R-:W-:Y:S02]  /*4620*/  @!UP0 USHF.R.U32.HI UR4, URZ, UR23, UR4 ;  /* 0x00000017ff048299 */ /* 0x000fe40008011604 */
[----:B------:R-:W-:Y:S02]  /*4630*/  UIMAD UR8, UR42, UR11, UR6 ;  /* 0x0000000b2a0872a4 */ /* 0x000fe4000f8e0206 */
[----:B------:R-:W-:Y:S02]  /*4640*/  @!UP0 USEL UR4, UR5, UR4, !UP1 ;  /* 0x0000000405048287 */ /* 0x000fe4000c800000 */
[----:B------:R-:W-:Y:S02]  /*4650*/  UISETP.NE.AND UP1, UPT, UR20, URZ, UPT ;  /* 0x000000ff1400728c */ /* 0x000fe4000bf25270 */
[----:B------:R-:W-:Y:S02]  /*4660*/  @!UP0 UIMAD UR8, UR7, UR8, UR4 ;  /* 0x00000008070882a4 */ /* 0x000fe4000f8e0204 */
[----:B------:R-:W-:Y:S02]  /*4670*/  @!UP0 UIADD3 UR9, UPT, UPT, UR10, -UR4, URZ ;  /* 0x800000040a098290 */ /* 0x000fe4000fffe0ff */
[----:B------:R-:W-:Y:S02]  /*4680*/  UIADD3 UR4, UPT, UPT, -UR5, URZ, URZ ;  /* 0x000000ff05047290 */ /* 0x000fe4000fffe1ff */
[----:B------:R-:W-:Y:S02]  /*4690*/  UIADD3 UR7, UPT, UPT, -UR6, URZ, URZ ;  /* 0x000000ff06077290 */ /* 0x000fe4000fffe1ff */
[----:B------:R-:W-:Y:S02]  /*46a0*/  @!UP0 UIMAD UR6, UR9, UR42, UR5 ;  /* 0x0000002a090682a4 */ /* 0x000fe4000f8e0205 */
[----:B------:R-:W-:Y:S02]  /*46b0*/  UIMAD UR14, UR15, UR4, UR14 ;  /* 0x000000040f0e72a4 */ /* 0x000fe4000f8e020e */
[----:B------:R-:W-:Y:S01]  /*46c0*/  UIMAD UR13, UR50, UR7, UR13 ;  /* 0x00000007320d72a4 */ /* 0x000fe2000f8e020d */
[----:B------:R-:W-:Y:S02]  /*46d0*/  @!UP0 UMOV UR5, UR8 ;  /* 0x0000000800058c82 */ /* 0x000fe40008000000 */
[----:B------:R-:W-:Y:S02]  /*46e0*/  UIMAD UR14, UR5, UR15, UR14 ;  /* 0x0000000f050e72a4 */ /* 0x000fe4000f8e020e */
[----:B------:R-:W-:Y:S11]  /*46f0*/  UIMAD UR13, UR6, UR50, UR13 ;  /* 0x00000032060d72a4 */ /* 0x000ff6000f8e020d */
[----:B------:R-:W-:Y:S01]  /*4700*/  @!UPT UIADD3 URZ, UPT, UPT, URZ, URZ, URZ ;  /* 0x000000fffffff290 */ /* 0x000fe2000fffe0ff */
.L_x_74:
[----:B------:R-:W3:Y:S01]  /*4710*/  @!UP3 LDCU.128 UR8, c[0x0][0xb10] ;  /* 0x00016200ff08b7ac */ /* 0x000ee20008000c00 */
[----:B------:R-:W-:Y:S02]  /*4720*/  ISETP.NE.U32.AND P0, PT, RZ, UR30, PT ;  /* 0x0000001eff007c0c */ /* 0x000fe4000bf05070 */
[----:B------:R-:W-:Y:S02]  /*4730*/  SHF.L.U32 R4, R11, 0x1f, RZ ;  /* 0x0000001f0b047819 */ /* 0x000fe400000006ff */
[----:B------:R-:W-:Y:S01]  /*4740*/  ISETP.NE.AND.EX P0, PT, RZ, UR31, PT, P0 ;  /* 0x0000001fff007c0c */ /* 0x000fe2000bf05300 */
[----:B------:R-:W4:Y:S01]  /*4750*/  @!UP3 LDCU UR5, c[0x0][0xb0c] ;  /* 0x00016180ff05b7ac */ /* 0x000f220008000800 */
[----:B------:R-:W-:Y:S02]  /*4760*/  USHF.L.U32 UR35, UR24, 0x6, URZ ;  /* 0x0000000618237899 */ /* 0x000fe400080006ff */
[----:B------:R-:W-:Y:S02]  /*4770*/  USHF.L.U32 UR34, UR28, 0x8, URZ ;  /* 0x000000081c227899 */ /* 0x000fe400080006ff */
[----:B---3--:R-:W-:Y:S07]  /*4780*/  UIMAD.WIDE.U32 UR6, UR14, UR8, URZ ;  /* 0x000000080e0672a5 */ /* 0x008fee000f8e00ff */
[----:B------:R-:W-:Y:S01]  /*4790*/  @!UP3 UMOV UR4, UR7 ;  /* 0x000000070004bc82 */ /* 0x000fe20008000000 */
[----:B----4-:R-:W-:Y:S02]  /*47a0*/  @!UP3 UISETP.NE.AND UP0, UPT, UR5, 0x1, UPT ;  /* 0x000000010500b88c */ /* 0x010fe4000bf05270 */
[----:B------:R-:W-:Y:S02]  /*47b0*/  @!UP3 USHF.R.U32.HI UR4, URZ, UR9, UR4 ;  /* 0x00000009ff04b299 */ /* 0x000fe40008011604 */
[----:B------:R-:W-:Y:S02]  /*47c0*/  UIMAD.WIDE.U32 UR6, UR13, UR11, URZ ;  /* 0x0000000b0d0672a5 */ /* 0x000fe4000f8e00ff */
[----:B------:R-:W-:Y:S02]  /*47d0*/  @!UP3 USEL UR8, UR14, UR4, !UP0 ;  /* 0x000000040e08b287 */ /* 0x000fe4000c000000 */
[----:B------:R-:W-:Y:S03]  /*47e0*/  @!UP3 UISETP.NE.AND UP0, UPT, UR10, 0x1, UPT ;  /* 0x000000010a00b88c */ /* 0x000fe6000bf05270 */
[----:B------:R-:W-:Y:S02]  /*47f0*/  @!UP3 UMOV UR6, UR7 ;  /* 0x000000070006bc82 */ /* 0x000fe40008000000 */
[----:B------:R-:W3:Y:S02]  /*4800*/  @!UP3 LDCU UR4, c[0x0][0xb20] ;  /* 0x00016400ff04b7ac */ /* 0x000ee40008000800 */
[----:B---3--:R-:W-:Y:S04]  /*4810*/  @!UP3 USHF.R.U32.HI UR6, URZ, UR4, UR6 ;  /* 0x00000004ff06b299 */ /* 0x008fe80008011606 */
[----:B------:R-:W-:Y:S04]  /*4820*/  @!UP3 USEL UR6, UR13, UR6, !UP0 ;  /* 0x000000060d06b287 */ /* 0x000fe8000c000000 */
[----:B------:R-:W-:Y:S02]  /*4830*/  @!UP3 UIADD3 UR4, UPT, UPT, -UR8, UR6, URZ ;  /* 0x000000060804b290 */ /* 0x000fe4000fffe1ff */
[----:B------:R-:W-:Y:S02]  /*4840*/  @!UP3 UIADD3 UR6, UPT, UPT, UR8, -UR6, URZ ;  /* 0x800000060806b290 */ /* 0x000fe4000fffe0ff */
[----:B------:R-:W-:Y:S02]  /*4850*/  @!UP3 UIMAD UR14, UR4, UR5, UR14 ;  /* 0x00000005040eb2a4 */ /* 0x000fe4000f8e020e */
[----:B------:R-:W-:Y:S01]  /*4860*/  @!UP3 UIMAD UR13, UR6, UR10, UR13 ;  /* 0x0000000a060db2a4 */ /* 0x000fe2000f8e020d */
[----:B------:R-:W-:Y:S11]  /*4870*/  BRA.U UP4, `(.L_x_75) ;  /* 0x0000000104107547 */ /* 0x000ff6000b800000 */
[----:B--2---:R-:W-:Y:S04]  /*4880*/  MOV R0, UR39 ;  /* 0x0000002700007c02 */ /* 0x004fe80008000f00 */
[----:B------:R-:W-:Y:S04]  /*4890*/  SHF.L.U32 R5, R0, 0x1f, RZ ;  /* 0x0000001f00057819 */ /* 0x000fe800000006ff */
[----:B------:R-:W2:Y:S02]  /*48a0*/  SYNCS.PHASECHK.TRANS64.TRYWAIT P1, [UR21+0x68], R5 ;  /* 0x00006805ff0075a7 */ /* 0x000ea40008021115 */
[----:B--2---:R-:W-:Y:S05]  /*48b0*/  @!P1 BRA `(.L_x_76) ;  /* 0x0000005400509947 */ /* 0x004fea0003800000 */
.L_x_75:
[----:B------:R-:W-:Y:S05]  /*48c0*/  BRA.U !UP6, `(.L_x_77) ;  /* 0x000000010e387547 */ /* 0x000fea000b800000 */
[----:B------:R-:W-:Y:S01]  /*48d0*/  UPLOP3.LUT UP1, UPT, UPT, UPT, UP5, 0x80, 0x8 ;  /* 0x000000000008789c */ /* 0x000fe20003f2f050 */
[----:B--2---:R-:W-:Y:S01]  /*48e0*/  HFMA2 R0, -RZ, RZ, 0, 5.9604644775390625e-08 ;  /* 0x00000001ff007431 */ /* 0x004fe200000001ff */
[----:B------:R-:W2:Y:S01]  /*48f0*/  LDCU.64 UR8, c[0x0][0x358] ;  /* 0x00006b00ff0877ac */ /* 0x000ea20008000a00 */
[----:B------:R-:W-:Y:S03]  /*4900*/  IMAD.MOV.U32 R81, RZ, RZ, 0x1 ;  /* 0x00000001ff517424 */ /* 0x000fe600078e00ff */
[----:B------:R-:W-:Y:S05]  /*4910*/  PLOP3.LUT P1, PT, PT, PT, UP1, 0x80, 0x8 ;  /* 0x000000000008781c */ /* 0x000fea0003f2f018 */
[----:B------:R-:W3:Y:S01]  /*4920*/  @UP1 LDCU.64 UR4, c[0x0][0x888] ;  /* 0x00011100ff0417ac */ /* 0x000ee20008000a00 */
[----:B------:R-:W-:Y:S07]  /*4930*/  @UP1 UIMAD UR6, UR36, UR30, URZ ;  /* 0x0000001e240612a4 */ /* 0x000fee000f8e02ff */
[----:B------:R-:W-:Y:S01]  /*4940*/  @!P1 PRMT R81, R0, 0x7610, R81 ;  /* 0x0000761000519816 */ /* 0x000fe20000000051 */
[----:B---3--:R-:W-:Y:S06]  /*4950*/  @UP1 UIMAD.WIDE UR4, UR6, 0x4, UR4 ;  /* 0x00000004060418a5 */ /* 0x008fec000f8e0204 */
[----:B------:R-:W-:Y:S01]  /*4960*/  IMAD.U32 R6, RZ, RZ, UR4 ;  /* 0x00000004ff067e24 */ /* 0x000fe2000f8e00ff */
[----:B------:R-:W-:Y:S04]  /*4970*/  MOV R7, UR5 ;  /* 0x0000000500077c02 */ /* 0x000fe80008000f00 */
[----:B------:R-:W3:Y:S01]  /*4980*/  @!UP1 LDCU UR4, c[0x0][0x880] ;  /* 0x00011000ff0497ac */ /* 0x000ee20008000800 */
[----:B--2--5:R4:W5:Y:S02]  /*4990*/  @P1 LDG.E R41, desc[UR8][R6.64] ;  /* 0x0000000806291981 */ /* 0x024964000c1e1900 */
[----:B---34-:R-:W-:Y:S07]  /*49a0*/  @!P1 IMAD.U32 R41, RZ, RZ, UR4 ;  /* 0x00000004ff299e24 */ /* 0x018fee000f8e00ff */
.L_x_77:
[----:B-----5:R-:W-:Y:S01]  /*49b0*/  @!P0 FSETP.EQ.AND P2, PT, R41, RZ, PT ;  /* 0x000000ff2900820b */ /* 0x020fe20003f42000 */
[----:B------:R-:W-:Y:S01]  /*49c0*/  @!UPT UIADD3 URZ, UPT, UPT, URZ, URZ, URZ ;  /* 0x000000fffffff290 */ /* 0x000fe2000fffe0ff */
[----:B------:R-:W-:Y:S11]  /*49d0*/  @!P0 BRA `(.L_x_78) ;  /* 0x0000000000148947 */ /* 0x000ff60003800000 */
[----:B------:R-:W-:Y:S02]  /*49e0*/  LOP3.LUT P0, RZ, R81, 0xff, RZ, 0xc0, !PT ;  /* 0x000000ff51ff7812 */ /* 0x000fe4000780c0ff */
[----:B------:R-:W-:Y:S04]  /*49f0*/  PLOP3.LUT P2, PT, PT, PT, UP1, 0x80, 0x8 ;  /* 0x000000000008781c */ /* 0x000fe80003f4f018 */
[----:B------:R-:W-:Y:S07]  /*4a00*/  PLOP3.LUT P2, PT, P2, PT, PT, 0x8, 0x80 ;  /* 0x000000000080781c */ /* 0x000fee000174e170 */
[----:B------:R-:W-:Y:S11]  /*4a10*/  @P0 FSETP.EQ.AND P2, PT, R41, RZ, PT ;  /* 0x000000ff2900020b */ /* 0x000ff60003f42000 */
[----:B------:R-:W-:Y:S02]  /*4a20*/  @!UPT UIADD3 URZ, UPT, UPT, URZ, URZ, URZ ;  /* 0x000000fffffff290 */ /* 0x000fe4000fffe0ff */
.L_x_78:
[----:B------:R-:W3:Y:S01]  /*4a30*/  SYNCS.PHASECHK.TRANS64.TRYWAIT P0, [UR21+0x40], R4 ;  /* 0x00004004ff0075a7 */ /* 0x000ee20008001115 */
[----:B------:R-:W-:Y:S04]  /*4a40*/  ELECT P1, URZ, PT ;  /* 0x0000000000ff782f */ /* 0x000fe80003820000 */
[----:B------:R-:W-:Y:S01]  /*4a50*/  PLOP3.LUT P1, PT, P2, P1, PT, 0xf2, 0x2f ;  /* 0x00000000002f781c */ /* 0x000fe20001723e72 */
[----:B------:R-:W-:Y:S01]  /*4a60*/  @!UPT UIADD3 URZ, UPT, UPT, URZ, URZ, URZ ;  /* 0x000000fffffff290 */ /* 0x000fe2000fffe0ff */
[----:B---3--:R-:W-:Y:S11]  /*4a70*/  @!P0 BRA `(.L_x_79) ;  /* 0x0000005000f88947 */ /* 0x008ff60003800000 */
.L_x_162:
[----:B------:R-:W-:Y:S01]  /*4a80*/  @!P1 IADD3 R2, P0, PT, R12, 0x580, RZ ;  /* 0x000005800c029810 */ /* 0x000fe20007f1e0ff */
[----:B------:R-:W-:Y:S01]  /*4a90*/  VOTEU.ALL UP0, P1 ;  /* 0x0000000000ff7886 */ /* 0x000fe20000800000 */
[----:B------:R-:W-:Y:S01]  /*4aa0*/  UMOV UR6, 0x0 ;  /* 0x0000000000067882 */ /* 0x000fe20000000000 */
[----:B------:R-:W-:Y:S01]  /*4ab0*/  UMOV UR7, 0x10000000 ;  /* 0x1000000000077882 */ /* 0x000fe20000000000 */
[----:B------:R-:W-:Y:S01]  /*4ac0*/  @!P1 R2UR UR5, R2 ;  /* 0x00000000020592ca */ /* 0x000fe200000e0000 */
[----:B--2---:R-:W-:Y:S01]  /*4ad0*/  @!P1 IMAD.X R0, RZ, RZ, R13, P0 ;  /* 0x000000ffff009224 */ /* 0x004fe200000e060d */
[----:B------:R-:W-:Y:S01]  /*4ae0*/  @!UP0 UIADD3 UR32, UPT, UPT, UR21, 0x400, URZ ;  /* 0x0000040015208890 */ /* 0x000fe2000fffe0ff */
[----:B------:R-:W-:Y:S03]  /*4af0*/  VOTEU.ALL UP0, P1 ;  /* 0x0000000000ff7886 */ /* 0x000fe60000800000 */
[----:B------:R-:W-:Y:S01]  /*4b00*/  @!P1 R2UR UR4, R0 ;  /* 0x00000000000492ca */ /* 0x000fe200000e0000 */
[----:B------:R-:W-:Y:S06]  /*4b10*/  @!P1 IMAD.MOV.U32 R0, RZ, RZ, 0x2000 ;  /* 0x00002000ff009424 */ /* 0x000fec00078e00ff */
[----:B------:R-:W-:Y:S06]  /*4b20*/  IMAD.U32 R6, RZ, RZ, UR5 ;  /* 0x00000005ff067e24 */ /* 0x000fec000f8e00ff */
[----:B------:R-:W-:Y:S01]  /*4b30*/  IMAD.U32 R7, RZ, RZ, UR4 ;  /* 0x00000004ff077e24 */ /* 0x000fe2000f8e00ff */
[----:B------:R-:W-:Y:S04]  /*4b40*/  @!P1 R2UR UR4, R6 ;  /* 0x00000000060492ca */ /* 0x000fe800000e0000 */
[----:B------:R-:W-:Y:S11]  /*4b50*/  @!P1 R2UR UR5, R7 ;  /* 0x00000000070592ca */ /* 0x000ff600000e0000 */
[----:B------:R-:W-:Y:S02]  /*4b60*/  @!UPT UIADD3 URZ, UPT, UPT, URZ, URZ, URZ ;  /* 0x000000fffffff290 */ /* 0x000fe4000fffe0ff */
[----:B------:R2:W-:Y:S01]  /*4b70*/  @!UP0 UTMALDG.3D [UR32], [UR4], desc[UR6] ;  /* 0x00000620040085b4 */ /* 0x0005e20008011000 */
[----:B------:R3:W-:Y:S01]  /*4b80*/  @!P1 SYNCS.ARRIVE.TRANS64.RED.A0TR RZ, [UR21+0x20], R0 ;  /* 0x00002000ffff99a7 */ /* 0x0007e20008300415 */
[----:B--2---:R-:W-:Y:S09]  /*4b90*/  UPRMT UR4, UR47, 0x654, UR33 ;  /* 0x000006542f047896 */ /* 0x004ff20008000021 */
[----:B------:R-:W-:Y:S01]  /*4ba0*/  SYNCS.ARRIVE.TRANS64.RED.A1T0 RZ, [UR4], RZ ;  /* 0x000000ffffff79a7 */ /* 0x000fe20008100404 */
[----:B------:R-:W2:Y:S02]  /*4bb0*/  SYNCS.PHASECHK.TRANS64.TRYWAIT P0, [UR21+0x48], R4 ;  /* 0x00004804ff0075a7 */ /* 0x000ea40008001115 */
[----:B--23--:R-:W-:Y:S05]  /*4bc0*/  @!P0 BRA `(.L_x_80) ;  /* 0x0000005000bc8947 */ /* 0x00cfea0003800000 */
.L_x_164:
[----:B------:R-:W-:Y:S01]  /*4bd0*/  @!P1 IADD3 R2, P0, PT, R12, 0x580, RZ ;  /* 0x000005800c029810 */ /* 0x000fe20007f1e0ff */
[----:B------:R-:W-:Y:S01]  /*4be0*/  VOTEU.ALL UP0, P1 ;  /* 0x0000000000ff7886 */ /* 0x000fe20000800000 */
[----:B------:R-:W-:Y:S01]  /*4bf0*/  UMOV UR6, 0x0 ;  /* 0x0000000000067882 */ /* 0x000fe20000000000 */
[----:B------:R-:W-:Y:S01]  /*4c00*/  UMOV UR7, 0x10000000 ;  /* 0x1000000000077882 */ /* 0x000fe20000000000 */
[----:B------:R-:W-:Y:S01]  /*4c10*/  @!P1 R2UR UR5, R2 ;  /* 0x00000000020592ca */ /* 0x000fe200000e0000 */
[----:B------:R-:W-:Y:S01]  /*4c20*/  @!P1 IMAD.X R0, RZ, RZ, R13, P0 ;  /* 0x000000ffff009224 */ /* 0x000fe200000e060d */
[----:B------:R-:W-:Y:S02]  /*4c30*/  @!UP0 UIADD3 UR26, UPT, UPT, UR34, 0x40, URZ ;  /* 0x00000040221a8890 */ /* 0x000fe4000fffe0ff */
[----:B------:R-:W-:Y:S02]  /*4c40*/  @!UP0 UIADD3 UR24, UPT, UPT, UR21, 0x2400, URZ ;  /* 0x0000240015188890 */ /* 0x000fe4000fffe0ff */
[----:B------:R-:W-:Y:S01]  /*4c50*/  @!P1 R2UR UR4, R0 ;  /* 0x00000000000492ca */ /* 0x000fe200000e0000 */
[----:B------:R-:W-:Y:S01]  /*4c60*/  VOTEU.ALL UP0, P1 ;  /* 0x0000000000ff7886 */ /* 0x000fe20000800000 */
[----:B------:R-:W-:Y:S01]  /*4c70*/  UMOV UR27, UR35 ;  /* 0x00000023001b7c82 */ /* 0x000fe20008000000 */
[----:B------:R-:W-:Y:S01]  /*4c80*/  UMOV UR28, UR36 ;  /* 0x00000024001c7c82 */ /* 0x000fe20008000000 */
[----:B------:R-:W-:Y:S03]  /*4c90*/  @!P1 IMAD.MOV.U32 R0, RZ, RZ, 0x2000 ;  /* 0x00002000ff009424 */ /* 0x000fe600078e00ff */
[----:B------:R-:W-:Y:S06]  /*4ca0*/  IMAD.U32 R6, RZ, RZ, UR5 ;  /* 0x00000005ff067e24 */ /* 0x000fec000f8e00ff */
[----:B------:R-:W-:Y:S01]  /*4cb0*/  IMAD.U32 R7, RZ, RZ, UR4 ;  /* 0x00000004ff077e24 */ /* 0x000fe2000f8e00ff */
[----:B------:R-:W-:Y:S04]  /*4cc0*/  @!P1 R2UR UR4, R6 ;  /* 0x00000000060492ca */ /* 0x000fe800000e0000 */
[----:B------:R-:W-:Y:S11]  /*4cd0*/  @!P1 R2UR UR5, R7 ;  /* 0x00000000070592ca */ /* 0x000ff600000e0000 */
[----:B------:R-:W-:Y:S02]  /*4ce0*/  @!UPT UIADD3 URZ, UPT, UPT, URZ, URZ, URZ ;  /* 0x000000fffffff290 */ /* 0x000fe4000fffe0ff */
[----:B------:R3:W-:Y:S01]  /*4cf0*/  @!UP0 UTMALDG.3D [UR24], [UR4], desc[UR6] ;  /* 0x00000618040085b4 */ /* 0x0007e20008011000 */
[----:B------:R4:W-:Y:S01]  /*4d00*/  @!P1 SYNCS.ARRIVE.TRANS64.RED.A0TR RZ, [UR21+0x28], R0 ;  /* 0x00002800ffff99a7 */ /* 0x0009e20008300415 */
[----:B---3--:R-:W-:Y:S09]  /*4d10*/  UPRMT UR4, UR47, 0x654, UR25 ;  /* 0x000006542f047896 */ /* 0x008ff20008000019 */
[----:B------:R-:W-:Y:S01]  /*4d20*/  SYNCS.ARRIVE.TRANS64.RED.A1T0 RZ, [UR4], RZ ;  /* 0x000000ffffff79a7 */ /* 0x000fe20008100404 */
[----:B------:R-:W3:Y:S02]  /*4d30*/  SYNCS.PHASECHK.TRANS64.TRYWAIT P0, [UR21+0x50], R4 ;  /* 0x00005004ff0075a7 */ /* 0x000ee40008001115 */
[----:B---34-:R-:W-:Y:S05]  /*4d40*/  @!P0 BRA `(.L_x_81) ;  /* 0x0000005000748947 */ /* 0x018fea0003800000 */
.L_x_166:
[----:B------:R-:W-:Y:S01]  /*4d50*/  @!P1 IADD3 R2, P0, PT, R12, 0x580, RZ ;  /* 0x000005800c029810 */ /* 0x000fe20007f1e0ff */
[----:B------:R-:W-:Y:S01]  /*4d60*/  VOTEU.ALL UP0, P1 ;  /* 0x0000000000ff7886 */ /* 0x000fe20000800000 */
[----:B------:R-:W-:Y:S01]  /*4d70*/  UMOV UR6, 0x0 ;  /* 0x0000000000067882 */ /* 0x000fe20000000000 */
[----:B------:R-:W-:Y:S01]  /*4d80*/  UMOV UR7, 0x10000000 ;  /* 0x1000000000077882 */ /* 0x000fe20000000000 */
[----:B------:R-:W-:Y:S01]  /*4d90*/  @!P1 R2UR UR5, R2 ;  /* 0x00000000020592ca */ /* 0x000fe200000e0000 */
[----:B------:R-:W-:Y:S01]  /*4da0*/  @!P1 IMAD.X R0, RZ, RZ, R13, P0 ;  /* 0x000000ffff009224 */ /* 0x000fe200000e060d */
[----:B------:R-:W-:Y:S01]  /*4db0*/  @!UP0 UIADD3 UR18, UPT, UPT, UR34, 0x80, URZ ;  /* 0x0000008022128890 */ /* 0x000fe2000fffe0ff */
[----:B------:R-:W-:Y:S01]  /*4dc0*/  VIADD R10, R10, 0x1 ;  /* 0x000000010a0a7836 */ /* 0x000fe20000000000 */
        /* <DEDUP_REMOVED lines=17> */
.L_x_168:
[----:B------:R-:W-:Y:S01]  /*4ee0*/  @!P1 IADD3 R2, P0, PT, R12, 0x580, RZ ;  /* 0x000005800c029810 */ /* 0x000fe20007f1e0ff */
[----:B------:R-:W-:Y:S01]  /*4ef0*/  VOTEU.ALL UP0, P1 ;  /* 0x0000000000ff7886 */ /* 0x000fe20000800000 */
[----:B------:R-:W-:Y:S01]  /*4f00*/  UMOV UR6, 0x0 ;  /* 0x0000000000067882 */ /* 0x000fe20000000000 */
[----:B------:R-:W-:Y:S01]  /*4f10*/  UMOV UR7, 0x10000000 ;  /* 0x1000000000077882 */ /* 0x000fe20000000000 */
[----:B------:R-:W-:Y:S01]  /*4f20*/  @!P1 R2UR UR5, R2 ;  /* 0x00000000020592ca */ /* 0x000fe200000e0000 */
[----:B------:R-:W-:Y:S01]  /*4f30*/  @!P1 IMAD.X R0, RZ, RZ, R13, P0 ;  /* 0x000000ffff009224 */ /* 0x000fe200000e060d */
[----:B------:R-:W-:Y:S01]  /*4f40*/  @!UP0 UIADD3 UR10, UPT, UPT, UR34, 0xc0, URZ ;  /* 0x000000c0220a8890 */ /* 0x000fe2000fffe0ff */
[----:B------:R-:W-:Y:S01]  /*4f50*/  R2UR UR16, R83 ;  /* 0x00000000531072ca */ /* 0x000fe200000e0000 */
[----:B------:R-:W-:Y:S01]  /*4f60*/  @!UP0 UIADD3 UR8, UPT, UPT, UR21, 0x6400, URZ ;  /* 0x0000640015088890 */ /* 0x000fe2000fffe0ff */
[----:B------:R-:W-:Y:S01]  /*4f70*/  ISETP.NE.AND P0, PT, R10, 0x2, PT ;  /* 0x000000020a00780c */ /* 0x000fe20003f05270 */
[----:B------:R-:W-:Y:S01]  /*4f80*/  @!UP0 UIADD3 UR9, UPT, UPT, UR21, 0x38, URZ ;  /* 0x0000003815098890 */ /* 0x000fe2000fffe0ff */
[----:B------:R-:W-:Y:S01]  /*4f90*/  @!P1 R2UR UR4, R0 ;  /* 0x00000000000492ca */ /* 0x000fe200000e0000 */
[----:B------:R-:W-:Y:S01]  /*4fa0*/  VOTEU.ALL UP0, P1 ;  /* 0x0000000000ff7886 */ /* 0x000fe20000800000 */
[----:B------:R-:W-:Y:S01]  /*4fb0*/  UMOV UR11, UR35 ;  /* 0x00000023000b7c82 */ /* 0x000fe20008000000 */
[----:B------:R-:W-:Y:S01]  /*4fc0*/  UMOV UR12, UR36 ;  /* 0x00000024000c7c82 */ /* 0x000fe20008000000 */
[----:B------:R-:W-:Y:S01]  /*4fd0*/  SEL R0, RZ, 0x1, P0 ;  /* 0x00000001ff007807 */ /* 0x000fe20000000000 */
[----:B------:R-:W-:Y:S01]  /*4fe0*/  UIADD3 UR28, UPT, UPT, UR13, UR63, URZ ;  /* 0x0000003f0d1c7290 */ /* 0x000fe2000fffe0ff */
[----:B--2---:R-:W-:Y:S01]  /*4ff0*/  IMAD.U32 R4, RZ, RZ, UR5 ;  /* 0x00000005ff047e24 */ /* 0x004fe2000f8e00ff */
[----:B------:R-:W-:Y:S01]  /*5000*/  LOP3.LUT R11, R11, 0x1, RZ, 0x3c, !PT ;  /* 0x000000010b0b7812 */ /* 0x000fe200078e3cff */
[----:B------:R-:W-:Y:S01]  /*5010*/  UMOV UR36, UR29 ;  /* 0x0000001d00247c82 */ /* 0x000fe20008000000 */
[----:B------:R-:W-:Y:S01]  /*5020*/  LOP3.LUT R9, R9, R0, RZ, 0x3c, !PT ;  /* 0x0000000009097212 */ /* 0x000fe200078e3cff */
[----:B------:R-:W-:Y:S01]  /*5030*/  UIADD3 UR24, UPT, UPT, UR14, UR16, URZ ;  /* 0x000000100e187290 */ /* 0x000fe2000fffe0ff */
[----:B------:R-:W-:Y:S01]  /*5040*/  SEL R10, R10, RZ, P0 ;  /* 0x000000ff0a0a7207 */ /* 0x000fe20000000000 */
[----:B------:R-:W-:Y:S01]  /*5050*/  UPLOP3.LUT UP4, UPT, UPT, UPT, UPT, 0x80, 0x8 ;  /* 0x000000000008789c */ /* 0x000fe20003f8f070 */
[----:B------:R-:W-:Y:S01]  /*5060*/  IMAD.U32 R5, RZ, RZ, UR4 ;  /* 0x00000004ff057e24 */ /* 0x000fe2000f8e00ff */
[----:B------:R-:W-:Y:S04]  /*5070*/  @!P1 R2UR UR4, R4 ;  /* 0x00000000040492ca */ /* 0x000fe800000e0000 */
[----:B------:R-:W-:Y:S11]  /*5080*/  @!P1 R2UR UR5, R5 ;  /* 0x00000000050592ca */ /* 0x000ff600000e0000 */
[----:B------:R-:W-:Y:S02]  /*5090*/  @!UPT UIADD3 URZ, UPT, UPT, URZ, URZ, URZ ;  /* 0x000000fffffff290 */ /* 0x000fe4000fffe0ff */
[----:B------:R2:W-:Y:S01]  /*50a0*/  @!UP0 UTMALDG.3D [UR8], [UR4], desc[UR6] ;  /* 0x00000608040085b4 */ /* 0x0005e20008011000 */
[----:B------:R2:W-:Y:S01]  /*50b0*/  @!P1 SYNCS.ARRIVE.TRANS64.RED.A0TR RZ, [UR21+0x38], R3 ;  /* 0x00003803ffff99a7 */ /* 0x0005e20008300415 */
[----:B------:R-:W-:Y:S01]  /*50c0*/  SYNCS.ARRIVE.TRANS64.RED.A1T0 RZ, [UR40], RZ ;  /* 0x000000ffffff79a7 */ /* 0x000fe20008100428 */
[----:B------:R-:W-:Y:S05]  /*50d0*/  BRA.U UP2, `(.L_x_83) ;  /* 0xfffffff102507547 */ /* 0x000fea000b83ffff */
[----:B--2---:R-:W-:-:S04]  /*50e0*/  SHF.L.U32 R3, R11, 0x1f, RZ ;  /* 0x0000001f0b037819 */ /* 0x004fc800000006ff */
[----:B------:R-:W2:Y:S02]  /*50f0*/  SYNCS.PHASECHK.TRANS64.TRYWAIT P0, [UR21+0x40], R3 ;  /* 0x00004003ff0075a7 */ /* 0x000ea40008001115 */
[----:B--2---:R-:W-:Y:S05]  /*5100*/  @!P0 BRA `(.L_x_84) ;  /* 0x0000004c00b48947 */ /* 0x004fea0003800000 */
.L_x_170:
[----:B------:R-:W3:Y:S02]  /*5110*/  SYNCS.PHASECHK.TRANS64.TRYWAIT P0, [UR21+0x48], R3 ;  /* 0x00004803ff0075a7 */ /* 0x000ee40008001115 */
[----:B---3--:R-:W-:Y:S05]  /*5120*/  @!P0 BRA `(.L_x_85) ;  /* 0x0000004c00c48947 */ /* 0x008fea0003800000 */
.L_x_172:
[----:B------:R-:W3:Y:S02]  /*5130*/  SYNCS.PHASECHK.TRANS64.TRYWAIT P0, [UR21+0x50], R3 ;  /* 0x00005003ff0075a7 */ /* 0x000ee40008001115 */
[----:B---3--:R-:W-:Y:S05]  /*5140*/  @!P0 BRA `(.L_x_86) ;  /* 0x0000004c00d48947 */ /* 0x008fea0003800000 */
.L_x_174:
[----:B--2---:R-:W-:-:S07]  /*5150*/  MOV R0, UR21 ;  /* 0x0000001500007c02 */ /* 0x004fce0008000f00 */
.L_x_87:
[----:B--2---:R-:W-:-:S04]  /*5160*/  SHF.L.U32 R3, R11, 0x1f, RZ ;  /* 0x0000001f0b037819 */ /* 0x004fc800000006ff */
[----:B------:R2:W3:Y:S03]  /*5170*/  SYNCS.PHASECHK.TRANS64.TRYWAIT P0, [R0+URZ+0x58], R3 ;  /* 0x00005803000075a7 */ /* 0x0004e600080011ff */
[----:B---3--:R-:W-:Y:S05]  /*5180*/  @!P0 NANOSLEEP.SYNCS 0x989680 ;  /* 0x009896800000895d */ /* 0x008fea0003900000 */
[----:B------:R-:W3:Y:S02]  /*5190*/  @!P0 SYNCS.PHASECHK.TRANS64 P0, [R0+URZ+0x58], R3 ;  /* 0x00005803000085a7 */ /* 0x000ee400080010ff */
[----:B-1-3--:R-:W-:Y:S05]  /*51a0*/  @P0 EXIT ;  /* 0x000000000000094d */ /* 0x00afea0003800000 */
[----:B------:R-:W-:Y:S05]  /*51b0*/  BRA `(.L_x_87) ;  /* 0xfffffffc00e87947 */ /* 0x000fea000383ffff */
.L_x_72:
[----:B------:R-:W-:-:S06]  /*51c0*/  UISETP.GE.AND UP0, UPT, UR18, 0x4, UPT ;  /* 0x000000041200788c */ /* 0x000fcc000bf06270 */
[----:B------:R-:W-:-:S13]  /*51d0*/  PLOP3.LUT P0, PT, PT, PT, UP0, 0x80, 0x8 ;  /* 0x000000000008781c */ /* 0x000fda0003f0f008 */
[----:B-1----:R-:W-:Y:S05]  /*51e0*/  @!P0 EXIT ;  /* 0x000000000000894d */ /* 0x002fea0003800000 */
[----:B------:R-:W-:Y:S01]  /*51f0*/  BAR.SYNC.DEFER_BLOCKING 0x6, 0xa0 ;  /* 0x0182800000007b1d */ /* 0x000fe20000010000 */
[C---:B------:R-:W-:Y:S01]  /*5200*/  IMAD.SHL.U32 R7, R93.reuse, 0x40, RZ ;  /* 0x000000405d077824 */ /* 0x040fe200078e00ff */
[C---:B------:R-:W-:Y:S01]  /*5210*/  R2P PR, R93.reuse, 0x6 ;  /* 0x000000065d007804 */ /* 0x040fe20000000000 */
[C---:B------:R-:W-:Y:S01]  /*5220*/  IMAD.SHL.U32 R2, R93.reuse, 0x8, RZ ;  /* 0x000000085d027824 */ /* 0x040fe200078e00ff */
[----:B------:R-:W-:Y:S01]  /*5230*/  CS2R R88, SRZ ;  /* 0x0000000000587805 */ /* 0x000fe2000001ff00 */
[----:B------:R-:W-:Y:S01]  /*5240*/  IMAD.U32 R37, R93, 0x10000, RZ ;  /* 0x000100005d257824 */ /* 0x000fe200078e00ff */
[----:B------:R-:W-:Y:S01]  /*5250*/  UMOV UR44, 0x400 ;  /* 0x00000400002c7882 */ /* 0x000fe20000000000 */
[----:B------:R-:W1:Y:S01]  /*5260*/  LDCU.64 UR4, c[0x0][0x890] ;  /* 0x00011200ff0477ac */ /* 0x000e620008000a00 */
[----:B------:R-:W2:Y:S01]  /*5270*/  LDC.64 R78, c[0x0][0x8b0] ;  /* 0x00022c00ff4e7b82 */ /* 0x000ea20000000a00 */
[----:B------:R-:W-:Y:S01]  /*5280*/  LOP3.LUT R3, R7, 0x1c0, RZ, 0xc0, !PT ;  /* 0x000001c007037812 */ /* 0x000fe200078ec0ff */
[----:B------:R-:W-:Y:S01]  /*5290*/  IMAD.SHL.U32 R80, R93, 0x20, RZ ;  /* 0x000000205d507824 */ /* 0x000fe200078e00ff */
[----:B------:R-:W-:Y:S01]  /*52a0*/  ULEA UR44, UR47, UR44, 0x18 ;  /* 0x0000002c2f2c7291 */ /* 0x000fe2000f8ec0ff */
[----:B------:R-:W-:Y:S01]  /*52b0*/  LOP3.LUT R7, R7, 0x200, RZ, 0xc0, !PT ;  /* 0x0000020007077812 */ /* 0x000fe200078ec0ff */
[----:B------:R-:W-:Y:S01]  /*52c0*/  IMAD.MOV.U32 R91, RZ, RZ, 0x20 ;  /* 0x00000020ff5b7424 */ /* 0x000fe200078e00ff */
[----:B------:R-:W-:Y:S01]  /*52d0*/  LOP3.LUT R2, R3, 0x38, R2, 0xf8, !PT ;  /* 0x0000003803027812 */ /* 0x000fe200078ef802 */
[----:B------:R-:W-:Y:S01]  /*52e0*/  IMAD.MOV.U32 R90, RZ, RZ, 0x1 ;  /* 0x00000001ff5a7424 */ /* 0x000fe200078e00ff */
[----:B------:R-:W3:Y:S01]  /*52f0*/  LDC.64 R76, c[0x0][0x8a8] ;  /* 0x00022a00ff4c7b82 */ /* 0x000ee20000000a00 */
[----:B------:R-:W-:Y:S01]  /*5300*/  SHF.R.U32.HI R3, RZ, 0x1, R93 ;  /* 0x00000001ff037819 */ /* 0x000fe2000001165d */
[----:B------:R-:W-:Y:S01]  /*5310*/  IMAD.MOV.U32 R36, RZ, RZ, RZ ;  /* 0x000000ffff247224 */ /* 0x000fe200078e00ff */
[----:B------:R-:W-:Y:S01]  /*5320*/  LOP3.LUT R37, R37, 0x600000, RZ, 0xc0, !PT ;  /* 0x0060000025257812 */ /* 0x000fe200078ec0ff */
[----:B------:R-:W-:Y:S01]  /*5330*/  IMAD.MOV.U32 R87, RZ, RZ, RZ ;  /* 0x000000ffff577224 */ /* 0x000fe200078e00ff */
[----:B------:R-:W-:Y:S01]  /*5340*/  LOP3.LUT R80, R7, 0xc00, R80, 0xf8, !PT ;  /* 0x00000c0007507812 */ /* 0x000fe200078ef850 */
[----:B------:R-:W4:Y:S01]  /*5350*/  LDCU UR60, c[0x0][0x370] ;  /* 0x00006e00ff3c77ac */ /* 0x000f220008000800 */
[----:B------:R-:W-:Y:S01]  /*5360*/  LOP3.LUT R3, R2, 0x8, R3, 0x78, !PT ;  /* 0x0000000802037812 */ /* 0x000fe200078e7803 */
[----:B------:R-:W4:Y:S01]  /*5370*/  LDS R0, [UR44+0x120] ;  /* 0x0001202cff007984 */ /* 0x000f220008000800 */
[----:B-1----:R-:W-:Y:S01]  /*5380*/  IMAD.U32 R95, RZ, RZ, UR4 ;  /* 0x00000004ff5f7e24 */ /* 0x002fe2000f8e00ff */
[----:B------:R-:W-:Y:S01]  /*5390*/  UIADD3 UR4, UPT, UPT, UR44, 0x400, URZ ;  /* 0x000004002c047890 */ /* 0x000fe2000fffe0ff */
[----:B------:R-:W-:Y:S01]  /*53a0*/  SEL R92, R91, 0xffffffe0, !P2 ;  /* 0xffffffe05b5c7807 */ /* 0x000fe20005000000 */
[----:B------:R-:W-:Y:S01]  /*53b0*/  IMAD.U32 R94, RZ, RZ, UR5 ;  /* 0x00000005ff5e7e24 */ /* 0x000fe2000f8e00ff */
[----:B------:R-:W-:Y:S01]  /*53c0*/  LOP3.LUT R80, R80, R3, RZ, 0xfc, !PT ;  /* 0x0000000350507212 */ /* 0x000fe200078efcff */
[----:B------:R-:W1:Y:S01]  /*53d0*/  LDCU UR43, c[0x0][0xb0c] ;  /* 0x00016180ff2b77ac */ /* 0x000e620008000800 */
[----:B------:R-:W-:Y:S01]  /*53e0*/  LOP3.LUT R93, R93, 0x60, RZ, 0xc0, !PT ;  /* 0x000000605d5d7812 */ /* 0x000fe200078ec0ff */
[----:B------:R-:W-:Y:S01]  /*53f0*/  IMAD.U32 R85, RZ, RZ, UR4 ;  /* 0x00000004ff557e24 */ /* 0x000fe2000f8e00ff */
[----:B------:R-:W-:Y:S01]  /*5400*/  SEL R91, R91, 0xffffffe0, !P1 ;  /* 0xffffffe05b5b7807 */ /* 0x000fe20004800000 */
[----:B------:R-:W1:Y:S01]  /*5410*/  LDCU UR39, c[0x0][0xb30] ;  /* 0x00016600ff2777ac */ /* 0x000e620008000800 */
[----:B------:R-:W1:Y:S01]  /*5420*/  LDCU.64 UR54, c[0x0][0x888] ;  /* 0x00011100ff3677ac */ /* 0x000e620008000a00 */
[----:B------:R-:W1:Y:S01]  /*5430*/  LDCU.64 UR40, c[0x0][0xb28] ;  /* 0x00016500ff2877ac */ /* 0x000e620008000a00 */
[----:B------:R-:W1:Y:S01]  /*5440*/  LDCU.128 UR56, c[0x0][0xb10] ;  /* 0x00016200ff3877ac */ /* 0x000e620008000c00 */
[----:B------:R-:W1:Y:S01]  /*5450*/  LDCU UR53, c[0x0][0x374] ;  /* 0x00006e80ff3577ac */ /* 0x000e620008000800 */
[----:B------:R-:W-:Y:S01]  /*5460*/  UMOV UR52, URZ ;  /* 0x000000ff00347c82 */ /* 0x000fe20008000000 */
[----:B------:R-:W-:Y:S01]  /*5470*/  UMOV UR46, URZ ;  /* 0x000000ff002e7c82 */ /* 0x000fe20008000000 */
[----:B-1234-:R-:W-:-:S07]  /*5480*/  IMAD.IADD R37, R0, 0x1, R37 ;  /* 0x0000000100257824 */ /* 0x01efce00078e0225 */
.L_x_131:
[C---:B------:R-:W-:Y:S02]  /*5490*/  LEA R3, R87.reuse, UR44, 0x3 ;  /* 0x0000002c57037c11 */ /* 0x040fe4000f8e18ff */
[----:B------:R-:W-:Y:S02]  /*54a0*/  SHF.L.U32 R0, R88, 0x1f, RZ ;  /* 0x0000001f58007819 */ /* 0x000fe400000006ff */
[----:B------:R-:W-:Y:S02]  /*54b0*/  LEA R5, R87, UR44, 0x4 ;  /* 0x0000002c57057c11 */ /* 0x000fe4000f8e20ff */
[----:B-1----:R-:W1:Y:S02]  /*54c0*/  SYNCS.PHASECHK.TRANS64.TRYWAIT P0, [R3+URZ+0x70], R0 ;  /* 0x00007000030075a7 */ /* 0x002e6400080011ff */
[----:B-1----:R-:W-:Y:S05]  /*54d0*/  @!P0 BRA `(.L_x_88) ;  /* 0x0000004c00088947 */ /* 0x002fea0003800000 */
.L_x_175:
        /* <DEDUP_REMOVED lines=11> */
[----:B------:R-:W-:Y:S01]  /*5590*/  PLOP3.LUT P0, PT, PT, PT, UP1, 0x80, 0x8 ;  /* 0x000000000008781c */ /* 0x000fe20003f0f018 */
[----:B------:R-:W-:Y:S11]  /*55a0*/  UP2UR UR62, UPR, URZ, 0x2 ;  /* 0x00000002ff3e7883 */ /* 0x000ff60008000000 */
[----:B------:R-:W-:Y:S01]  /*55b0*/  @!UPT UIADD3 URZ, UPT, UPT, URZ, URZ, URZ ;  /* 0x000000fffffff290 */ /* 0x000fe2000fffe0ff */
[----:B-1----:R-:W-:Y:S02]  /*55c0*/  @P0 SHF.R.U32.HI R0, RZ, 0x10, R5 ;  /* 0x00000010ff000819 */ /* 0x002fe40000011605 */
        /* <DEDUP_REMOVED lines=12> */
[----:B------:R-:W2:Y:S01]  /*5690*/  LDCU UR12, c[0x0][0xb20] ;  /* 0x00016400ff0c77ac */ /* 0x000ea20008000800 */
[----:B------:R-:W-:Y:S02]  /*56a0*/  UIMAD.WIDE.U32 UR4, UR53, UR59, URZ ;  /* 0x0000003b350472a5 */ /* 0x000fe4000f8e00ff */
[----:B------:R-:W-:Y:S02]  /*56b0*/  UIMAD.WIDE.U32 UR6, UR60, UR56, URZ ;  /* 0x000000383c0672a5 */ /* 0x000fe4000f8e00ff */
[----:B------:R-:W-:Y:S02]  /*56c0*/  UISETP.NE.AND UP0, UPT, UR58, 0x1, UPT ;  /* 0x000000013a00788c */ /* 0x000fe4000bf05270 */
[----:B------:R-:W-:Y:S02]  /*56d0*/  UIMAD.WIDE.U32 UR8, UR37, UR59, URZ ;  /* 0x0000003b250872a5 */ /* 0x000fe4000f8e00ff */
[----:B------:R-:W-:Y:S02]  /*56e0*/  UIMAD.WIDE.U32 UR10, UR38, UR56, URZ ;  /* 0x00000038260a72a5 */ /* 0x000fe4000f8e00ff */
[----:B------:R-:W-:Y:S02]  /*56f0*/  UISETP.NE.AND UP1, UPT, UR43, 0x1, UPT ;  /* 0x000000012b00788c */ /* 0x000fe4000bf25270 */
[----:B------:R-:W-:Y:S01]  /*5700*/  UISETP.NE.AND UP2, UPT, UR42, 0x1, UPT ;  /* 0x000000012a00788c */ /* 0x000fe2000bf45270 */
[----:B------:R-:W-:Y:S02]  /*5710*/  UMOV UR4, UR5 ;  /* 0x0000000500047c82 */ /* 0x000fe40008000000 */
[----:B--2---:R-:W-:Y:S03]  /*5720*/  USHF.R.U32.HI UR5, URZ, UR12, UR4 ;  /* 0x0000000cff057299 */ /* 0x004fe60008011604 */
[----:B------:R-:W-:Y:S02]  /*5730*/  UMOV UR4, UR7 ;  /* 0x0000000700047c82 */ /* 0x000fe40008000000 */
[----:B------:R-:W-:Y:S02]  /*5740*/  USHF.R.U32.HI UR7, URZ, UR57, UR4 ;  /* 0x00000039ff077299 */ /* 0x000fe40008011604 */
[----:B------:R-:W-:Y:S02]  /*5750*/  USEL UR4, UR53, UR5, !UP0 ;  /* 0x0000000535047287 */ /* 0x000fe4000c000000 */
[----:B------:R-:W-:Y:S01]  /*5760*/  USEL UR7, UR60, UR7, !UP1 ;  /* 0x000000073c077287 */ /* 0x000fe2000c800000 */
[----:B------:R-:W-:Y:S01]  /*5770*/  UMOV UR5, UR9 ;  /* 0x0000000900057c82 */ /* 0x000fe20008000000 */
[----:B------:R-:W-:Y:S02]  /*5780*/  UIMAD.WIDE.U32 UR8, UR4, UR40, URZ ;  /* 0x00000028040872a5 */ /* 0x000fe4000f8e00ff */
[----:B------:R-:W-:Y:S03]  /*5790*/  USHF.R.U32.HI UR6, URZ, UR12, UR5 ;  /* 0x0000000cff067299 */ /* 0x000fe60008011605 */
[----:B------:R-:W-:Y:S01]  /*57a0*/  UMOV UR5, UR11 ;  /* 0x0000000b00057c82 */ /* 0x000fe20008000000 */
[----:B------:R-:W-:Y:S02]  /*57b0*/  UIMAD.WIDE.U32 UR10, UR7, UR40, URZ ;  /* 0x00000028070a72a5 */ /* 0x000fe4000f8e00ff */
[----:B------:R-:W-:Y:S02]  /*57c0*/  USHF.R.U32.HI UR12, URZ, UR57, UR5 ;  /* 0x00000039ff0c7299 */ /* 0x000fe40008011605 */
[----:B------:R-:W-:Y:S01]  /*57d0*/  USEL UR6, UR37, UR6, !UP0 ;  /* 0x0000000625067287 */ /* 0x000fe2000c000000 */
[----:B------:R-:W-:Y:S02]  /*57e0*/  UMOV UR5, UR9 ;  /* 0x0000000900057c82 */ /* 0x000fe40008000000 */
[----:B------:R-:W-:Y:S01]  /*57f0*/  UMOV UR10, UR11 ;  /* 0x0000000b000a7c82 */ /* 0x000fe20008000000 */
[----:B------:R-:W-:Y:S02]  /*5800*/  @UP2 USHF.R.U32.HI UR4, URZ, UR41, UR5 ;  /* 0x00000029ff042299 */ /* 0x000fe40008011605 */
[----:B------:R-:W-:Y:S02]  /*5810*/  @UP2 USHF.R.U32.HI UR7, URZ, UR41, UR10 ;  /* 0x00000029ff072299 */ /* 0x000fe4000801160a */
[----:B------:R-:W-:Y:S02]  /*5820*/  UIMAD UR4, UR42, UR4, URZ ;  /* 0x000000042a0472a4 */ /* 0x000fe4000f8e02ff */
[----:B------:R-:W-:Y:S02]  /*5830*/  UIMAD.WIDE.U32 UR10, UR6, UR40, URZ ;  /* 0x00000028060a72a5 */ /* 0x000fe4000f8e00ff */
[----:B------:R-:W-:Y:S02]  /*5840*/  USEL UR5, UR38, UR12, !UP1 ;  /* 0x0000000c26057287 */ /* 0x000fe4000c800000 */
[----:B------:R-:W-:Y:S02]  /*5850*/  UIMAD UR8, UR42, UR7, URZ ;  /* 0x000000072a0872a4 */ /* 0x000fe4000f8e02ff */
[----:B------:R-:W-:Y:S03]  /*5860*/  UISETP.GE.AND UP0, UPT, UR6, UR4, UPT ;  /* 0x000000040600728c */ /* 0x000fe6000bf06270 */
[----:B------:R-:W-:Y:S01]  /*5870*/  UMOV UR4, UR11 ;  /* 0x0000000b00047c82 */ /* 0x000fe20008000000 */
[----:B------:R-:W-:Y:S02]  /*5880*/  UISETP.GE.OR UP0, UPT, UR5, UR8, UP0 ;  /* 0x000000080500728c */ /* 0x000fe40008706670 */
[----:B------:R-:W-:Y:S02]  /*5890*/  USHF.R.U32.HI UR4, URZ, UR41, UR4 ;  /* 0x00000029ff047299 */ /* 0x000fe40008011604 */
[----:B------:R-:W-:Y:S02]  /*58a0*/  UIMAD.WIDE.U32 UR8, UR5, UR40, URZ ;  /* 0x00000028050872a5 */ /* 0x000fe4000f8e00ff */
[----:B------:R-:W-:Y:S02]  /*58b0*/  USEL UR11, UR6, UR4, !UP2 ;  /* 0x00000004060b7287 */ /* 0x000fe4000d000000 */
[----:B------:R-:W-:Y:S02]  /*58c0*/  UIADD3 UR8, UPT, UPT, -UR5, URZ, URZ ;  /* 0x000000ff05087290 */ /* 0x000fe4000fffe1ff */
[----:B------:R-:W-:Y:S01]  /*58d0*/  UIADD3 UR10, UPT, UPT, -UR11, URZ, URZ ;  /* 0x000000ff0b0a7290 */ /* 0x000fe2000fffe1ff */
[----:B------:R-:W-:Y:S01]  /*58e0*/  @!UP0 UMOV UR4, UR9 ;  /* 0x0000000900048c82 */ /* 0x000fe20008000000 */
[----:B------:R-:W-:Y:S02]  /*58f0*/  UIADD3 UR9, UPT, UPT, -UR6, URZ, URZ ;  /* 0x000000ff06097290 */ /* 0x000fe4000fffe1ff */
[----:B------:R-:W-:Y:S02]  /*5900*/  @!UP0 USHF.R.U32.HI UR4, URZ, UR41, UR4 ;  /* 0x00000029ff048299 */ /* 0x000fe40008011604 */
[----:B------:R-:W-:Y:S02]  /*5910*/  UIMAD UR10, UR42, UR10, UR6 ;  /* 0x0000000a2a0a72a4 */ /* 0x000fe4000f8e0206 */
[----:B------:R-:W-:Y:S04]  /*5920*/  @!UP0 USEL UR4, UR5, UR4, !UP2 ;  /* 0x0000000405048287 */ /* 0x000fe8000d000000 */
[----:B------:R-:W-:Y:S02]  /*5930*/  @!UP0 UIMAD UR10, UR7, UR10, UR4 ;  /* 0x0000000a070a82a4 */ /* 0x000fe4000f8e0204 */
[----:B------:R-:W-:Y:S02]  /*5940*/  @!UP0 UIADD3 UR11, UPT, UPT, UR11, -UR4, URZ ;  /* 0x800000040b0b8290 */ /* 0x000fe4000fffe0ff */
[----:B------:R-:W-:Y:S02]  /*5950*/  UIMAD UR7, UR43, UR8, UR38 ;  /* 0x000000082b0772a4 */ /* 0x000fe4000f8e0226 */
[----:B------:R-:W-:Y:S02]  /*5960*/  @!UP0 UIMAD UR6, UR11, UR42, UR5 ;  /* 0x0000002a0b0682a4 */ /* 0x000fe4000f8e0205 */
[----:B------:R-:W-:Y:S01]  /*5970*/  UIMAD UR4, UR58, UR9, UR37 ;  /* 0x000000093a0472a4 */ /* 0x000fe2000f8e0225 */
[----:B------:R-:W-:Y:S02]  /*5980*/  @!UP0 UMOV UR5, UR10 ;  /* 0x0000000a00058c82 */ /* 0x000fe40008000000 */
[----:B------:R-:W-:Y:S02]  /*5990*/  UIMAD UR38, UR5, UR43, UR7 ;  /* 0x0000002b052672a4 */ /* 0x000fe4000f8e0207 */
[----:B------:R-:W-:Y:S11]  /*59a0*/  UIMAD UR37, UR6, UR58, UR4 ;  /* 0x0000003a062572a4 */ /* 0x000ff6000f8e0204 */
[----:B------:R-:W-:Y:S01]  /*59b0*/  @!UPT UIADD3 URZ, UPT, UPT, URZ, URZ, URZ ;  /* 0x000000fffffff290 */ /* 0x000fe2000fffe0ff */
.L_x_89:
[----:B------:R-:W-:Y:S01]  /*59c0*/  UISETP.NE.AND UP0, UPT, UR39, 0x1, UPT ;  /* 0x000000012700788c */ /* 0x000fe2000bf05270 */
[----:B------:R-:W-:Y:S01]  /*59d0*/  LOP3.LUT P0, RZ, R85, 0x3f0, RZ, 0xc0, !PT ;  /* 0x000003f055ff7812 */ /* 0x000fe2000780c0ff */
[----:B------:R-:W-:Y:S01]  /*59e0*/  USHF.L.U32 UR50, UR24, 0x6, URZ ;  /* 0x0000000618327899 */ /* 0x000fe200080006ff */
[----:B------:R-:W-:Y:S01]  /*59f0*/  BSSY.RECONVERGENT B6, `(.L_x_90) ;  /* 0x0000034000067945 */ /* 0x000fe20003800200 */
[----:B------:R-:W-:Y:S01]  /*5a00*/  USHF.L.U32 UR49, UR28, 0x8, URZ ;  /* 0x000000081c317899 */ /* 0x000fe200080006ff */
[----:B------:R-:W-:Y:S06]  /*5a10*/  IADD3 R87, PT, PT, R87, 0x1, RZ ;  /* 0x0000000157577810 */ /* 0x000fec0007ffe0ff */
[----:B------:R-:W2:Y:S01]  /*5a20*/  @!UP0 LDCU.128 UR12, c[0x0][0xb10] ;  /* 0x00016200ff0c87ac */ /* 0x000ea20008000c00 */
[----:B------:R-:W3:Y:S01]  /*5a30*/  @!UP0 LDCU UR5, c[0x0][0xb0c] ;  /* 0x00016180ff0587ac */ /* 0x000ee20008000800 */
[----:B------:R-:W4:Y:S01]  /*5a40*/  @!UP0 LDCU UR10, c[0x0][0xb20] ;  /* 0x00016400ff0a87ac */ /* 0x000f220008000800 */
[----:B--2---:R-:W-:Y:S02]  /*5a50*/  UIMAD.WIDE.U32 UR8, UR38, UR12, URZ ;  /* 0x0000000c260872a5 */ /* 0x004fe4000f8e00ff */
[----:B------:R-:W-:Y:S02]  /*5a60*/  UIMAD.WIDE.U32 UR6, UR37, UR15, URZ ;  /* 0x0000000f250672a5 */ /* 0x000fe4000f8e00ff */
[----:B------:R-:W-:Y:S03]  /*5a70*/  @!UP0 UISETP.NE.AND UP1, UPT, UR14, 0x1, UPT ;  /* 0x000000010e00888c */ /* 0x000fe6000bf25270 */
[----:B------:R-:W-:Y:S01]  /*5a80*/  @!UP0 UMOV UR4, UR9 ;  /* 0x0000000900048c82 */ /* 0x000fe20008000000 */
[----:B---3--:R-:W-:Y:S02]  /*5a90*/  @!UP0 UISETP.NE.AND UP2, UPT, UR5, 0x1, UPT ;  /* 0x000000010500888c */ /* 0x008fe4000bf45270 */
[----:B------:R-:W-:Y:S01]  /*5aa0*/  @!UP0 USHF.R.U32.HI UR4, URZ, UR13, UR4 ;  /* 0x0000000dff048299 */ /* 0x000fe20008011604 */
[----:B------:R-:W-:Y:S02]  /*5ab0*/  @!UP0 UMOV UR6, UR7 ;  /* 0x0000000700068c82 */ /* 0x000fe40008000000 */
[----:B----4-:R-:W-:Y:S02]  /*5ac0*/  @!UP0 USHF.R.U32.HI UR6, URZ, UR10, UR6 ;  /* 0x0000000aff068299 */ /* 0x010fe40008011606 */
[----:B------:R-:W-:Y:S02]  /*5ad0*/  @!UP0 USEL UR7, UR38, UR4, !UP2 ;  /* 0x0000000426078287 */ /* 0x000fe4000d000000 */
[----:B------:R-:W-:Y:S04]  /*5ae0*/  @!UP0 USEL UR6, UR37, UR6, !UP1 ;  /* 0x0000000625068287 */ /* 0x000fe8000c800000 */
[----:B------:R-:W-:Y:S02]  /*5af0*/  @!UP0 UIADD3 UR4, UPT, UPT, -UR7, UR6, URZ ;  /* 0x0000000607048290 */ /* 0x000fe4000fffe1ff */
[----:B------:R-:W-:Y:S02]  /*5b00*/  @!UP0 UIADD3 UR6, UPT, UPT, UR7, -UR6, URZ ;  /* 0x8000000607068290 */ /* 0x000fe4000fffe0ff */
[----:B------:R-:W-:Y:S02]  /*5b10*/  @!UP0 UIMAD UR38, UR4, UR5, UR38 ;  /* 0x00000005042682a4 */ /* 0x000fe4000f8e0226 */
[----:B------:R-:W-:Y:S01]  /*5b20*/  @!UP0 UIMAD UR37, UR6, UR14, UR37 ;  /* 0x0000000e062582a4 */ /* 0x000fe2000f8e0225 */
[----:B------:R-:W-:Y:S11]  /*5b30*/  @!P0 BRA `(.L_x_91) ;  /* 0x00000000007c8947 */ /* 0x000ff60003800000 */
[----:B------:R-:W2:Y:S01]  /*5b40*/  LDCU.64 UR8, c[0x4][0x80] ;  /* 0x01001000ff0877ac */ /* 0x000ea20008000a00 */
[----:B------:R-:W-:Y:S01]  /*5b50*/  MOV R2, 0x0 ;  /* 0x0000000000027802 */ /* 0x000fe20000000f00 */
[----:B------:R-:W-:Y:S02]  /*5b60*/  HFMA2 R12, -RZ, RZ, 0, 5.9604644775390625e-08 ;  /* 0x00000001ff0c7431 */ /* 0x000fe400000001ff */
[----:B------:R-:W-:Y:S01]  /*5b70*/  IMAD.MOV.U32 R8, RZ, RZ, 0x70 ;  /* 0x00000070ff087424 */ /* 0x000fe200078e00ff */
[----:B------:R3:W4:Y:S01]  /*5b80*/  LDC.64 R14, c[0x4][R2] ;  /* 0x01000000020e7b82 */ /* 0x0007220000000a00 */
[----:B------:R-:W1:Y:S01]  /*5b90*/  LDCU.64 UR6, c[0x4][0x88] ;  /* 0x01001100ff0677ac */ /* 0x000e620008000a00 */
[----:B------:R-:W-:Y:S01]  /*5ba0*/  IMAD.MOV.U32 R13, RZ, RZ, RZ ;  /* 0x000000ffff0d7224 */ /* 0x000fe200078e00ff */
[----:B------:R-:W1:Y:S01]  /*5bb0*/  LDCU.64 UR4, c[0x4][0x8] ;  /* 0x01000100ff0477ac */ /* 0x000e620008000a00 */
[----:B--2---:R-:W-:Y:S01]  /*5bc0*/  MOV R5, UR9 ;  /* 0x0000000900057c02 */ /* 0x004fe20008000f00 */
[----:B------:R-:W-:Y:S01]  /*5bd0*/  IMAD.U32 R4, RZ, RZ, UR8 ;  /* 0x00000008ff047e24 */ /* 0x000fe2000f8e00ff */
[----:B-1----:R-:W-:Y:S01]  /*5be0*/  MOV R7, UR7 ;  /* 0x0000000700077c02 */ /* 0x002fe20008000f00 */
[----:B------:R-:W-:Y:S01]  /*5bf0*/  IMAD.U32 R6, RZ, RZ, UR6 ;  /* 0x00000006ff067e24 */ /* 0x000fe2000f8e00ff */
[----:B------:R-:W-:Y:S01]  /*5c00*/  MOV R11, UR5 ;  /* 0x00000005000b7c02 */ /* 0x000fe20008000f00 */
[----:B------:R-:W-:Y:S02]  /*5c10*/  IMAD.U32 R10, RZ, RZ, UR4 ;  /* 0x00000004ff0a7e24 */ /* 0x000fe4000f8e00ff */
[----:B------:R-:W-:Y:S07]  /*5c20*/  LEPC R20, `(.L_x_92) ;  /* 0x000000001014794e */ /* 0x000fee0000000000 */
[----:B---345:R-:W-:Y:S05]  /*5c30*/  CALL.ABS.NOINC R14 ;  /* 0x000000000e007343 */ /* 0x038fea0003c00000 */
.L_x_92:
[----:B------:R-:W1:Y:S01]  /*5c40*/  LDCU.64 UR8, c[0x4][0x80] ;  /* 0x01001000ff0877ac */ /* 0x000e620008000a00 */
[----:B------:R-:W2:Y:S01]  /*5c50*/  LDC.64 R2, c[0x4][R2] ;  /* 0x0100000002027b82 */ /* 0x000ea20000000a00 */
[----:B------:R-:W-:Y:S02]  /*5c60*/  HFMA2 R12, -RZ, RZ, 0, 5.9604644775390625e-08 ;  /* 0x00000001ff0c7431 */ /* 0x000fe400000001ff */
[----:B------:R-:W-:Y:S02]  /*5c70*/  IMAD.MOV.U32 R8, RZ, RZ, 0x70 ;  /* 0x00000070ff087424 */ /* 0x000fe400078e00ff */
[----:B------:R-:W-:Y:S01]  /*5c80*/  IMAD.MOV.U32 R13, RZ, RZ, RZ ;  /* 0x000000ffff0d7224 */ /* 0x000fe200078e00ff */
[----:B------:R-:W3:Y:S01]  /*5c90*/  LDCU.64 UR6, c[0x4][0x88] ;  /* 0x01001100ff0677ac */ /* 0x000ee20008000a00 */
[----:B------:R-:W4:Y:S01]  /*5ca0*/  LDCU.64 UR4, c[0x4][0x8] ;  /* 0x01000100ff0477ac */ /* 0x000f220008000a00 */
[----:B-1----:R-:W-:Y:S02]  /*5cb0*/  MOV R4, UR8 ;  /* 0x0000000800047c02 */ /* 0x002fe40008000f00 */
[----:B------:R-:W-:Y:S02]  /*5cc0*/  MOV R5, UR9 ;  /* 0x0000000900057c02 */ /* 0x000fe40008000f00 */
[----:B---3--:R-:W-:Y:S01]  /*5cd0*/  MOV R7, UR7 ;  /* 0x0000000700077c02 */ /* 0x008fe20008000f00 */
[----:B------:R-:W-:Y:S01]  /*5ce0*/  IMAD.U32 R6, RZ, RZ, UR6 ;  /* 0x00000006ff067e24 */ /* 0x000fe2000f8e00ff */
[----:B----4-:R-:W-:Y:S01]  /*5cf0*/  MOV R11, UR5 ;  /* 0x00000005000b7c02 */ /* 0x010fe20008000f00 */
[----:B------:R-:W-:Y:S02]  /*5d00*/  IMAD.U32 R10, RZ, RZ, UR4 ;  /* 0x00000004ff0a7e24 */ /* 0x000fe4000f8e00ff */
[----:B------:R-:W-:Y:S07]  /*5d10*/  LEPC R20, `(.L_x_91) ;  /* 0x000000001014794e */ /* 0x000fee0000000000 */
[----:B--2---:R-:W-:Y:S05]  /*5d20*/  CALL.ABS.NOINC R2 ;  /* 0x0000000002007343 */ /* 0x004fea0003c00000 */
.L_x_91:
[----:B------:R-:W-:Y:S05]  /*5d30*/  BSYNC.RECONVERGENT B6 ;  /* 0x0000000000067941 */ /* 0x000fea0003800200 */
.L_x_90:
[----:B------:R-:W-:Y:S02]  /*5d40*/  R2UR UR6, R84 ;  /* 0x00000000540672ca */ /* 0x000fe400000e0000 */
[----:B------:R-:W-:Y:S02]  /*5d50*/  R2UR UR5, R95 ;  /* 0x000000005f0572ca */ /* 0x000fe400000e0000 */
[----:B------:R-:W-:Y:S02]  /*5d60*/  R2UR UR4, R94 ;  /* 0x000000005e0472ca */ /* 0x000fe400000e0000 */
[----:B------:R-:W-:Y:S02]  /*5d70*/  ISETP.NE.U32.AND P4, PT, R78, RZ, PT ;  /* 0x000000ff4e00720c */ /* 0x000fe40003f85070 */
[----:B------:R-:W-:Y:S02]  /*5d80*/  ISETP.NE.U32.AND P2, PT, RZ, UR54, PT ;  /* 0x00000036ff007c0c */ /* 0x000fe4000bf45070 */
[----:B------:R-:W-:Y:S02]  /*5d90*/  ISETP.NE.AND.EX P4, PT, R79, RZ, PT, P4 ;  /* 0x000000ff4f00720c */ /* 0x000fe40003f85340 */
[----:B------:R-:W-:Y:S01]  /*5da0*/  ISETP.NE.AND.EX P2, PT, RZ, UR55, PT, P2 ;  /* 0x00000037ff007c0c */ /* 0x000fe2000bf45320 */
[----:B------:R-:W-:Y:S02]  /*5db0*/  UISETP.NE.AND UP2, UPT, UR6, URZ, UPT ;  /* 0x000000ff0600728c */ /* 0x000fe4000bf45270 */
[----:B------:R-:W-:Y:S04]  /*5dc0*/  UISETP.NE.U32.AND UP0, UPT, UR5, URZ, UPT ;  /* 0x000000ff0500728c */ /* 0x000fe8000bf05070 */
[----:B------:R-:W-:Y:S01]  /*5dd0*/  UISETP.NE.AND.EX UP1, UPT, UR4, URZ, UPT, UP0 ;  /* 0x000000ff0400728c */ /* 0x000fe2000bf25300 */
[----:B------:R-:W-:Y:S01]  /*5de0*/  PLOP3.LUT P1, PT, PT, PT, UP2, 0x80, 0x8 ;  /* 0x000000000008781c */ /* 0x000fe20003f2f028 */
[----:B------:R-:W-:Y:S03]  /*5df0*/  UPLOP3.LUT UP0, UPT, UPT, UPT, UPT, 0x40, 0x4 ;  /* 0x000000000004789c */ /* 0x000fe60003f0e870 */
[----:B------:R-:W-:Y:S06]  /*5e00*/  @UP2 UPLOP3.LUT UP0, UPT, UPT, UPT, UP1, 0x80, 0x8 ;  /* 0x000000000008289c */ /* 0x000fec0003f0f010 */
[----:B------:R-:W-:Y:S01]  /*5e10*/  PLOP3.LUT P0, PT, PT, PT, UP0, 0x80, 0x8 ;  /* 0x000000000008781c */ /* 0x000fe20003f0f008 */
[----:B------:R-:W-:Y:S01]  /*5e20*/  @!UPT UIADD3 URZ, UPT, UPT, URZ, URZ, URZ ;  /* 0x000000fffffff290 */ /* 0x000fe2000fffe0ff */
[----:B------:R-:W-:Y:S11]  /*5e30*/  BRA.U !UP1, `(.L_x_93) ;  /* 0x0000000109407547 */ /* 0x000ff6000b800000 */
[----:B------:R-:W-:Y:S01]  /*5e40*/  UISETP.NE.U32.AND UP0, UPT, UR54, URZ, UPT ;  /* 0x000000ff3600728c */ /* 0x000fe2000bf05070 */
[----:B------:R-:W-:Y:S01]  /*5e50*/  R2UR UR6, R95 ;  /* 0x000000005f0672ca */ /* 0x000fe200000e0000 */
[----:B------:R-:W2:Y:S01]  /*5e60*/  LDCU.64 UR8, c[0x0][0x358] ;  /* 0x00006b00ff0877ac */ /* 0x000ea20008000a00 */
[----:B------:R-:W-:Y:S02]  /*5e70*/  HFMA2 R81, -RZ, RZ, 0, 5.9604644775390625e-08 ;  /* 0x00000001ff517431 */ /* 0x000fe400000001ff */
[----:B-1----:R-:W-:Y:S01]  /*5e80*/  IMAD.MOV.U32 R0, RZ, RZ, 0x1 ;  /* 0x00000001ff007424 */ /* 0x002fe200078e00ff */
[----:B------:R-:W-:Y:S06]  /*5e90*/  UISETP.NE.AND.EX UP0, UPT, UR55, URZ, UPT, UP0 ;  /* 0x000000ff3700728c */ /* 0x000fec000bf05300 */
[----:B------:R-:W-:Y:S05]  /*5ea0*/  PLOP3.LUT P3, PT, PT, PT, UP0, 0x80, 0x8 ;  /* 0x000000000008781c */ /* 0x000fea0003f6f008 */
[----:B------:R-:W1:Y:S01]  /*5eb0*/  @UP0 LDCU.64 UR4, c[0x0][0x888] ;  /* 0x00011100ff0407ac */ /* 0x000e620008000a00 */
[----:B------:R-:W-:Y:S07]  /*5ec0*/  @UP0 UIMAD UR6, UR36, UR6, URZ ;  /* 0x00000006240602a4 */ /* 0x000fee000f8e02ff */
[----:B------:R-:W-:Y:S01]  /*5ed0*/  @!P3 PRMT R81, R0, 0x7610, R81 ;  /* 0x000076100051b816 */ /* 0x000fe20000000051 */
[----:B-1----:R-:W-:Y:S06]  /*5ee0*/  @UP0 UIMAD.WIDE UR4, UR6, 0x4, UR4 ;  /* 0x00000004060408a5 */ /* 0x002fec000f8e0204 */
[----:B------:R-:W-:Y:S02]  /*5ef0*/  IMAD.U32 R2, RZ, RZ, UR4 ;  /* 0x00000004ff027e24 */ /* 0x000fe4000f8e00ff */
[----:B------:R-:W-:Y:S03]  /*5f00*/  IMAD.U32 R3, RZ, RZ, UR5 ;  /* 0x00000005ff037e24 */ /* 0x000fe6000f8e00ff */
[----:B------:R-:W1:Y:S02]  /*5f10*/  @!UP0 LDCU UR4, c[0x0][0x880] ;  /* 0x00011000ff0487ac */ /* 0x000e640008000800 */
[----:B--2--5:R2:W5:Y:S02]  /*5f20*/  @P3 LDG.E R41, desc[UR8][R2.64] ;  /* 0x0000000802293981 */ /* 0x024564000c1e1900 */
[----:B-12---:R-:W-:Y:S02]  /*5f30*/  @!P3 MOV R41, UR4 ;  /* 0x000000040029bc02 */ /* 0x006fe40008000f00 */
.L_x_93:
[----:B------:R-:W-:Y:S05]  /*5f40*/  @!P4 BRA `(.L_x_94) ;  /* 0x000000000024c947 */ /* 0x000fea0003800000 */
[----:B------:R-:W-:Y:S01]  /*5f50*/  ISETP.NE.U32.AND P3, PT, R76, RZ, PT ;  /* 0x000000ff4c00720c */ /* 0x000fe20003f65070 */
[----:B------:R-:W2:Y:S03]  /*5f60*/  LDCU.64 UR4, c[0x0][0x358] ;  /* 0x00006b00ff0477ac */ /* 0x000ea60008000a00 */
[----:B------:R-:W-:Y:S11]  /*5f70*/  ISETP.NE.AND.EX P3, PT, R77, RZ, PT, P3 ;  /* 0x000000ff4d00720c */ /* 0x000ff60003f65330 */
[----:B------:R-:W-:Y:S02]  /*5f80*/  @!UPT UIADD3 URZ, UPT, UPT, URZ, URZ, URZ ;  /* 0x000000fffffff290 */ /* 0x000fe4000fffe0ff */
[----:B------:R-:W3:Y:S01]  /*5f90*/  @P3 LDC.64 R2, c[0x0][0x8a8] ;  /* 0x00022a00ff023b82 */ /* 0x000ee20000000a00 */
[----:B-1----:R-:W-:Y:S04]  /*5fa0*/  @P3 IMAD R0, R78, UR36, RZ ;  /* 0x000000244e003c24 */ /* 0x002fe8000f8e02ff */
[----:B---3--:R-:W-:Y:S05]  /*5fb0*/  @P3 IMAD.WIDE R2, R0, 0x4, R2 ;  /* 0x0000000400023825 */ /* 0x008fea00078e0202 */
[----:B--2--5:R2:W5:Y:S02]  /*5fc0*/  @P3 LDG.E R38, desc[UR4][R2.64] ;  /* 0x0000000402263981 */ /* 0x024564000c1e1900 */
[----:B--2---:R-:W3:Y:S02]  /*5fd0*/  @!P3 LDC R38, c[0x0][0x8a0] ;  /* 0x00022800ff26bb82 */ /* 0x004ee40000000800 */
.L_x_94:
[----:B-----5:R-:W-:Y:S01]  /*5fe0*/  FSETP.NEU.AND P3, PT, R41, RZ, PT ;  /* 0x000000ff2900720b */ /* 0x020fe20003f6d000 */
[----:B------:R-:W-:Y:S01]  /*5ff0*/  IMAD.SHL.U32 R47, R80, 0x2, RZ ;  /* 0x00000002502f7824 */ /* 0x000fe200078e00ff */
[----:B------:R-:W-:Y:S01]  /*6000*/  SEL R4, RZ, 0xffffffff, P2 ;  /* 0xffffffffff047807 */ /* 0x000fe20001000000 */
[----:B------:R-:W-:Y:S01]  /*6010*/  BSSY B1, `(.L_x_95) ;  /* 0x0000044000017945 */ /* 0x000fe20003800000 */
[----:B------:R-:W-:Y:S01]  /*6020*/  @P1 LOP3.LUT P2, RZ, R81, 0xff, RZ, 0xc0, !PT ;  /* 0x000000ff51ff1812 */ /* 0x000fe2000784c0ff */
[----:B------:R-:W-:Y:S01]  /*6030*/  VIADD R98, R47, UR44 ;  /* 0x0000002c2f627c36 */ /* 0x000fe20008000000 */
[----:B------:R-:W-:Y:S01]  /*6040*/  @P1 SEL R3, RZ, 0xffffffff, P3 ;  /* 0xffffffffff031807 */ /* 0x000fe20001800000 */
[----:B------:R-:W-:Y:S01]  /*6050*/  IMAD.MOV.U32 R60, RZ, RZ, 0x1 ;  /* 0x00000001ff3c7424 */ /* 0x000fe200078e00ff */
[----:B------:R-:W-:Y:S01]  /*6060*/  LOP3.LUT R90, R90, 0x1, RZ, 0x3c, !PT ;  /* 0x000000015a5a7812 */ /* 0x000fe200078e3cff */
[----:B------:R-:W-:Y:S01]  /*6070*/  IMAD.MOV.U32 R46, RZ, RZ, RZ ;  /* 0x000000ffff2e7224 */ /* 0x000fe200078e00ff */
[----:B------:R-:W-:Y:S02]  /*6080*/  @P0 SEL R3, R4, R3, !P2 ;  /* 0x0000000304030207 */ /* 0x000fe40005000000 */
[----:B------:R-:W-:Y:S02]  /*6090*/  CS2R R74, SRZ ;  /* 0x00000000004a7805 */ /* 0x000fe4000001ff00 */
[C---:B------:R-:W-:Y:S02]  /*60a0*/  LEA R99, R36.reuse, UR44, 0x3 ;  /* 0x0000002c24637c11 */ /* 0x040fe4000f8e18ff */
[----:B------:R-:W-:Y:S02]  /*60b0*/  CS2R R72, SRZ ;  /* 0x0000000000487805 */ /* 0x000fe4000001ff00 */
[----:B------:R-:W-:Y:S02]  /*60c0*/  @P1 LOP3.LUT R3, R3, 0x1, RZ, 0xc0, !PT ;  /* 0x0000000103031812 */ /* 0x000fe400078ec0ff */
[----:B------:R-:W-:Y:S02]  /*60d0*/  CS2R R66, SRZ ;  /* 0x0000000000427805 */ /* 0x000fe4000001ff00 */
[----:B------:R-:W-:Y:S02]  /*60e0*/  SHF.L.U32 R2, R89, 0x1f, RZ ;  /* 0x0000001f59027819 */ /* 0x000fe400000006ff */
[----:B------:R-:W-:Y:S02]  /*60f0*/  CS2R R64, SRZ ;  /* 0x0000000000407805 */ /* 0x000fe4000001ff00 */
[----:B------:R-:W-:Y:S02]  /*6100*/  ISETP.NE.U32.OR P6, PT, R3, 0x1, !P1 ;  /* 0x000000010300780c */ /* 0x000fe40004fc5470 */
[----:B------:R-:W-:Y:S02]  /*6110*/  CS2R R58, SRZ ;  /* 0x00000000003a7805 */ /* 0x000fe4000001ff00 */
[----:B------:R-:W-:Y:S02]  /*6120*/  PLOP3.LUT P2, PT, PT, PT, UP1, 0x80, 0x8 ;  /* 0x000000000008781c */ /* 0x000fe40003f4f018 */
[----:B------:R-:W-:Y:S02]  /*6130*/  CS2R R56, SRZ ;  /* 0x0000000000387805 */ /* 0x000fe4000001ff00 */
[----:B------:R-:W-:Y:S02]  /*6140*/  LEA.HI R39, R36, R36, RZ, 0x1 ;  /* 0x0000002424277211 */ /* 0x000fe400078f08ff */
[----:B------:R-:W-:Y:S02]  /*6150*/  CS2R R50, SRZ ;  /* 0x0000000000327805 */ /* 0x000fe4000001ff00 */
[----:B------:R-:W-:Y:S02]  /*6160*/  LOP3.LUT P4, R86, R81, 0xff, RZ, 0xc0, !PT ;  /* 0x000000ff51567812 */ /* 0x000fe4000788c0ff */
[----:B------:R-:W-:Y:S02]  /*6170*/  CS2R R48, SRZ ;  /* 0x0000000000307805 */ /* 0x000fe4000001ff00 */
[----:B------:R-:W-:Y:S01]  /*6180*/  SEL R3, RZ, 0xffffffff, P3 ;  /* 0xffffffffff037807 */ /* 0x000fe20001800000 */
[C---:B-1----:R-:W-:Y:S01]  /*6190*/  IMAD.SHL.U32 R0, R39.reuse, 0x80, RZ ;  /* 0x0000008027007824 */ /* 0x042fe200078e00ff */
[----:B------:R-:W-:Y:S01]  /*61a0*/  LOP3.LUT R39, R39, 0xffe, RZ, 0xc0, !PT ;  /* 0x00000ffe27277812 */ /* 0x000fe200078ec0ff */
[----:B------:R-:W-:Y:S01]  /*61b0*/  VIADD R63, R98, 0x400 ;  /* 0x00000400623f7836 */ /* 0x000fe20000000000 */
[----:B------:R-:W-:Y:S01]  /*61c0*/  P2R R96, PR, RZ, 0x40 ;  /* 0x00000040ff607803 */ /* 0x000fe20000000000 */
[----:B------:R-:W-:Y:S01]  /*61d0*/  IMAD.IADD R97, R91, 0x1, R98 ;  /* 0x000000015b617824 */ /* 0x000fe200078e0262 */
[----:B------:R-:W-:Y:S01]  /*61e0*/  @P6 SHF.L.U32 R5, R90, 0x1f, RZ ;  /* 0x0000001f5a056819 */ /* 0x000fe200000006ff */
[----:B------:R-:W-:Y:S01]  /*61f0*/  IMAD.IADD R39, R36, 0x1, -R39 ;  /* 0x0000000124277824 */ /* 0x000fe200078e0a27 */
[----:B------:R-:W-:Y:S02]  /*6200*/  @P2 SEL R3, R4, R3, !P4 ;  /* 0x0000000304032207 */ /* 0x000fe40006000000 */
[----:B------:R-:W1:Y:S01]  /*6210*/  @P6 SYNCS.PHASECHK.TRANS64.TRYWAIT P1, [UR44+0x20], R5 ;  /* 0x00002005ff0065a7 */ /* 0x000e62000802112c */
[----:B------:R-:W-:Y:S02]  /*6220*/  LOP3.LUT R0, R0, 0xffffff00, RZ, 0xc0, !PT ;  /* 0xffffff0000007812 */ /* 0x000fe400078ec0ff */
[----:B------:R-:W-:Y:S03]  /*6230*/  LOP3.LUT R3, R3, 0x1, RZ, 0xc0, !PT ;  /* 0x0000000103037812 */ /* 0x000fe600078ec0ff */
[----:B------:R-:W-:Y:S01]  /*6240*/  IMAD.IADD R0, R37, 0x1, R0 ;  /* 0x0000000125007824 */ /* 0x000fe200078e0200 */
[----:B------:R-:W-:Y:S03]  /*6250*/  ISETP.NE.U32.AND P5, PT, R3, 0x1, PT ;  /* 0x000000010300780c */ /* 0x000fe60003fa5070 */
[----:B------:R-:W-:Y:S01]  /*6260*/  IMAD R39, R39, 0x100000, R0 ;  /* 0x0010000027277824 */ /* 0x000fe200078e0200 */
[----:B------:R-:W-:Y:S01]  /*6270*/  P2R R61, PR, RZ, 0x20 ;  /* 0x00000020ff3d7803 */ /* 0x000fe20000000000 */
[----:B------:R2:W4:Y:S01]  /*6280*/  SYNCS.PHASECHK.TRANS64.TRYWAIT P0, [R99+URZ+0x90], R2 ;  /* 0x00009002630075a7 */ /* 0x00052200080011ff */
[----:B-1----:R-:W-:Y:S01]  /*6290*/  @P6 SEL R60, RZ, 0x1, !P1 ;  /* 0x00000001ff3c6807 */ /* 0x002fe20004800000 */
[----:B--2---:R-:W-:Y:S06]  /*62a0*/  @!P6 BRA `(.L_x_96) ;  /* 0x000000000068e947 */ /* 0x004fec0003800000 */
[----:B------:R-:W-:Y:S01]  /*62b0*/  @P5 IMAD R0, R92, 0x2, R63 ;  /* 0x000000025c005824 */ /* 0x000fe200078e023f */
[----:B------:R-:W-:Y:S01]  /*62c0*/  ISETP.NE.AND P1, PT, R60, RZ, PT ;  /* 0x000000ff3c00720c */ /* 0x000fe20003f25270 */
[----:B------:R-:W-:Y:S01]  /*62d0*/  @P5 IMAD R4, R92, 0x2, R98 ;  /* 0x000000025c045824 */ /* 0x000fe200078e0262 */
[----:B------:R-:W-:Y:S01]  /*62e0*/  BSSY B0, `(.L_x_97) ;  /* 0x000000e000007945 */ /* 0x000fe20003800000 */
[----:B------:R-:W-:Y:S01]  /*62f0*/  IMAD.MOV.U32 R74, RZ, RZ, RZ ;  /* 0x000000ffff4a7224 */ /* 0x000fe200078e00ff */
[----:B------:R-:W-:Y:S01]  /*6300*/  CS2R R66, SRZ ;  /* 0x0000000000427805 */ /* 0x000fe2000001ff00 */
[----:B------:R-:W-:Y:S01]  /*6310*/  @P5 IMAD.IADD R5, R91, 0x1, R0 ;  /* 0x000000015b055824 */ /* 0x000fe200078e0200 */
[----:B------:R-:W-:Y:S02]  /*6320*/  CS2R R64, SRZ ;  /* 0x0000000000407805 */ /* 0x000fe4000001ff00 */
[----:B------:R-:W-:Y:S02]  /*6330*/  CS2R R72, SRZ ;  /* 0x0000000000487805 */ /* 0x000fe4000001ff00 */
[----:B------:R-:W-:Y:S02]  /*6340*/  CS2R R50, SRZ ;  /* 0x0000000000327805 */ /* 0x000fe4000001ff00 */
[----:B------:R-:W-:Y:S02]  /*6350*/  CS2R R48, SRZ ;  /* 0x0000000000307805 */ /* 0x000fe4000001ff00 */
[----:B------:R-:W-:Y:S02]  /*6360*/  CS2R R58, SRZ ;  /* 0x00000000003a7805 */ /* 0x000fe4000001ff00 */
[----:B------:R-:W-:Y:S01]  /*6370*/  CS2R R56, SRZ ;  /* 0x0000000000387805 */ /* 0x000fe2000001ff00 */
[----:B------:R-:W-:Y:S06]  /*6380*/  @P1 BRA `(.L_x_98) ;  /* 0x00000000000c1947 */ /* 0x000fec0003800000 */
[----:B------:R-:W-:Y:S04]  /*6390*/  SHF.L.U32 R3, R90, 0x1f, RZ ;  /* 0x0000001f5a037819 */ /* 0x000fe800000006ff */
[----:B------:R-:W1:Y:S02]  /*63a0*/  SYNCS.PHASECHK.TRANS64.TRYWAIT P1, [UR44+0x20], R3 ;  /* 0x00002003ff0075a7 */ /* 0x000e64000802112c */
[----:B-1----:R-:W-:Y:S05]  /*63b0*/  @!P1 BRA `(.L_x_99) ;  /* 0x0000003c00649947 */ /* 0x002fea0003800000 */
.L_x_98:
[----:B------:R-:W-:Y:S05]  /*63c0*/  BSYNC B0 ;  /* 0x0000000000007941 */ /* 0x000fea0003800000 */
.L_x_97:
[----:B------:R-:W-:Y:S01]  /*63d0*/  ISETP.NE.AND P1, PT, R61, RZ, PT ;  /* 0x000000ff3d00720c */ /* 0x000fe20003f25270 */
[----:B------:R-:W-:Y:S11]  /*63e0*/  HFMA2 R46, -RZ, RZ, 0, 5.9604644775390625e-08 ;  /* 0x00000001ff2e7431 */ /* 0x000ff600000001ff */
[----:B------:R-:W-:Y:S01]  /*63f0*/  @!UPT UIADD3 URZ, UPT, UPT, URZ, URZ, URZ ;  /* 0x000000fffffff290 */ /* 0x000fe2000fffe0ff */
[----:B------:R-:W-:Y:S05]  /*6400*/  @P1 WARPSYNC.ALL ;  /* 0x0000000000001948 */ /* 0x000fea0003800000 */
[----:B------:R2:W1:Y:S04]  /*6410*/  @P1 LDSM.16.M88.4 R64, [R4+0x400] ;  /* 0x000400000440183b */ /* 0x0004680000000200 */
[----:B------:R2:W1:Y:S04]  /*6420*/  @P1 LDSM.16.M88.4 R72, [R5] ;  /* 0x000000000548183b */ /* 0x0004680000000200 */
[----:B------:R2:W1:Y:S04]  /*6430*/  @P1 LDSM.16.M88.4 R48, [R47+UR44+0x400] ;  /* 0x0004002c2f30183b */ /* 0x0004680008000200 */
[----:B------:R2:W1:Y:S02]  /*6440*/  @P1 LDSM.16.M88.4 R56, [R97+0x400] ;  /* 0x000400006138183b */ /* 0x0004640000000200 */
.L_x_96:
[----:B------:R-:W-:Y:S05]  /*6450*/  BSYNC B1 ;  /* 0x0000000000017941 */ /* 0x000fea0003800000 */
.L_x_95:
[----:B-1----:R-:W-:Y:S04]  /*6460*/  SHF.R.U32.HI R3, RZ, 0x15, R39 ;  /* 0x00000015ff037819 */ /* 0x002fe80000011627 */
[----:B------:R-:W-:Y:S01]  /*6470*/  LOP3.LUT P1, RZ, R3, 0x3, R82, 0x48, !PT ;  /* 0x0000000303ff7812 */ /* 0x000fe20007824852 */
[----:B------:R-:W-:Y:S01]  /*6480*/  @!UPT UIADD3 URZ, UPT, UPT, URZ, URZ, URZ ;  /* 0x000000fffffff290 */ /* 0x000fe2000fffe0ff */
[----:B----4-:R-:W-:Y:S11]  /*6490*/  @P0 BRA `(.L_x_100) ;  /* 0x0000000000080947 */ /* 0x010ff60003800000 */
[----:B------:R-:W1:Y:S02]  /*64a0*/  SYNCS.PHASECHK.TRANS64.TRYWAIT P0, [R99+URZ+0x90], R2 ;  /* 0x00009002630075a7 */ /* 0x000e6400080011ff */
[----:B-1----:R-:W-:Y:S05]  /*64b0*/  @!P0 BRA `(.L_x_101) ;  /* 0x0000003c003c8947 */ /* 0x002fea0003800000 */
.L_x_100:
[----:B------:R-:W-:Y:S05]  /*64c0*/  @!P1 BRA `(.L_x_102) ;  /* 0x0000000000409947 */ /* 0x000fea0003800000 */
[----:B------:R-:W2:Y:S01]  /*64d0*/  LDCU.64 UR8, c[0x4][0x70] ;  /* 0x01000e00ff0877ac */ /* 0x000ea20008000a00 */
[----:B------:R-:W-:Y:S01]  /*64e0*/  MOV R3, 0x0 ;  /* 0x0000000000037802 */ /* 0x000fe20000000f00 */
[----:B------:R-:W-:Y:S02]  /*64f0*/  HFMA2 R12, -RZ, RZ, 0, 5.9604644775390625e-08 ;  /* 0x00000001ff0c7431 */ /* 0x000fe400000001ff */
[----:B------:R-:W-:Y:S02]  /*6500*/  IMAD.MOV.U32 R8, RZ, RZ, 0x192 ;  /* 0x00000192ff087424 */ /* 0x000fe400078e00ff */
[----:B------:R-:W-:Y:S01]  /*6510*/  IMAD.MOV.U32 R13, RZ, RZ, RZ ;  /* 0x000000ffff0d7224 */ /* 0x000fe200078e00ff */
[----:B------:R-:W4:Y:S01]  /*6520*/  LDCU.64 UR6, c[0x4][0x78] ;  /* 0x01000f00ff0677ac */ /* 0x000f220008000a00 */
[----:B-1----:R-:W1:Y:S01]  /*6530*/  LDC.64 R2, c[0x4][R3] ;  /* 0x0100000003027b82 */ /* 0x002e620000000a00 */
[----:B------:R-:W5:Y:S01]  /*6540*/  LDCU.64 UR4, c[0x4][0x10] ;  /* 0x01000200ff0477ac */ /* 0x000f620008000a00 */
[----:B--2---:R-:W-:Y:S01]  /*6550*/  MOV R5, UR9 ;  /* 0x0000000900057c02 */ /* 0x004fe20008000f00 */
[----:B------:R-:W-:Y:S01]  /*6560*/  IMAD.U32 R4, RZ, RZ, UR8 ;  /* 0x00000008ff047e24 */ /* 0x000fe2000f8e00ff */
[----:B----4-:R-:W-:Y:S01]  /*6570*/  MOV R7, UR7 ;  /* 0x0000000700077c02 */ /* 0x010fe20008000f00 */
[----:B------:R-:W-:Y:S01]  /*6580*/  IMAD.U32 R6, RZ, RZ, UR6 ;  /* 0x00000006ff067e24 */ /* 0x000fe2000f8e00ff */
[----:B-----5:R-:W-:Y:S01]  /*6590*/  MOV R11, UR5 ;  /* 0x00000005000b7c02 */ /* 0x020fe20008000f00 */
[----:B------:R-:W-:Y:S02]  /*65a0*/  IMAD.U32 R10, RZ, RZ, UR4 ;  /* 0x00000004ff0a7e24 */ /* 0x000fe4000f8e00ff */
[----:B------:R-:W-:Y:S07]  /*65b0*/  LEPC R20, `(.L_x_102) ;  /* 0x000000001014794e */ /* 0x000fee0000000000 */
[----:B-1-3--:R-:W-:Y:S05]  /*65c0*/  CALL.ABS.NOINC R2 ;  /* 0x0000000002007343 */ /* 0x00afea0003c00000 */
.L_x_102:
[C---:B------:R-:W-:Y:S01]  /*65d0*/  SHF.L.U32 R40, R48.reuse, 0x10, RZ ;  /* 0x0000001030287819 */ /* 0x040fe200000006ff */
[----:B------:R-:W-:Y:S05]  /*65e0*/  WARPSYNC.ALL ;  /* 0x0000000000007948 */ /* 0x000fea0003800000 */
[----:B------:R-:W-:Y:S01]  /*65f0*/  R2UR UR4, R39 ;  /* 0x00000000270472ca */ /* 0x000fe200000e0000 */
[----:B------:R-:W-:Y:S01]  /*6600*/  BSSY.RECONVERGENT B0, `(.L_x_103) ;  /* 0x000008b000007945 */ /* 0x000fe20003800200 */
[----:B------:R-:W-:Y:S02]  /*6610*/  LOP3.LUT R43, R48, 0xffff0000, RZ, 0xc0, !PT ;  /* 0xffff0000302b7812 */ /* 0x000fe400078ec0ff */
[----:B------:R-:W-:Y:S02]  /*6620*/  SHF.L.U32 R42, R49, 0x10, RZ ;  /* 0x00000010312a7819 */ /* 0x000fe400000006ff */
[----:B------:R-:W-:Y:S02]  /*6630*/  SHF.L.U32 R45, R51, 0x10, RZ ;  /* 0x00000010332d7819 */ /* 0x000fe400000006ff */
[----:B------:R-:W-:Y:S02]  /*6640*/  SHF.L.U32 R62, R92, 0x1, RZ ;  /* 0x000000015c3e7819 */ /* 0x000fe400000006ff */
[----:B------:R-:W-:Y:S02]  /*6650*/  ISETP.NE.AND P0, PT, R93, RZ, PT ;  /* 0x000000ff5d00720c */ /* 0x000fe40003f05270 */
[----:B------:R-:W-:Y:S01]  /*6660*/  IADD3 R100, PT, PT, R63, R62, RZ ;  /* 0x0000003e3f647210 */ /* 0x000fe20007ffe0ff */
[----:B--2---:R-:W3:Y:S03]  /*6670*/  LDTM.16dp256bit.x8 R4, tmem[UR4] ;  /* 0x00000004000479ee */ /* 0x004ee600081a0000 */
[----:B------:R-:W-:Y:S01]  /*6680*/  IADD3 R101, PT, PT, R91, R100, RZ ;  /* 0x000000645b657210 */ /* 0x000fe20007ffe0ff */
[C---:B---3--:R-:W-:Y:S01]  /*6690*/  FMUL R0, R38.reuse, R4 ;  /* 0x0000000426007220 */ /* 0x048fe20000400000 */
[C---:B-1----:R-:W-:Y:S01]  /*66a0*/  FMUL R2, R38.reuse, R5 ;  /* 0x0000000526027220 */ /* 0x042fe20000400000 */
[C---:B------:R-:W-:Y:S01]  /*66b0*/  FMUL R3, R38.reuse, R6 ;  /* 0x0000000626037220 */ /* 0x040fe20000400000 */
[----:B------:R-:W-:Y:S01]  /*66c0*/  FMUL R7, R38, R7 ;  /* 0x0000000726077220 */ /* 0x000fe20000400000 */
[----:B------:R-:W-:Y:S01]  /*66d0*/  FFMA R0, R41, R40, R0 ;  /* 0x0000002829007223 */ /* 0x000fe20000000000 */
[----:B------:R-:W-:Y:S01]  /*66e0*/  LOP3.LUT R40, R49, 0xffff0000, RZ, 0xc0, !PT ;  /* 0xffff000031287812 */ /* 0x000fe200078ec0ff */
[C---:B------:R-:W-:Y:S01]  /*66f0*/  FFMA R2, R41.reuse, R43, R2 ;  /* 0x0000002b29027223 */ /* 0x040fe20000000002 */
[C---:B------:R-:W-:Y:S01]  /*6700*/  SHF.L.U32 R43, R50.reuse, 0x10, RZ ;  /* 0x00000010322b7819 */ /* 0x040fe200000006ff */
[C---:B------:R-:W-:Y:S01]  /*6710*/  FFMA R3, R41.reuse, R42, R3 ;  /* 0x0000002a29037223 */ /* 0x040fe20000000003 */
[----:B------:R-:W-:Y:S01]  /*6720*/  LOP3.LUT R42, R50, 0xffff0000, RZ, 0xc0, !PT ;  /* 0xffff0000322a7812 */ /* 0x000fe200078ec0ff */
[----:B------:R-:W-:Y:S01]  /*6730*/  FMUL R4, R38, R8 ;  /* 0x0000000826047220 */ /* 0x000fe20000400000 */
[----:B------:R-:W-:Y:S01]  /*6740*/  F2FP.BF16.F32.PACK_AB R52, R2, R0 ;  /* 0x000000000234723e */ /* 0x000fe200000010ff */
[----:B------:R-:W-:Y:S01]  /*6750*/  FFMA R7, R41, R40, R7 ;  /* 0x0000002829077223 */ /* 0x000fe20000000007 */
[----:B------:R-:W-:Y:S01]  /*6760*/  LOP3.LUT R40, R51, 0xffff0000, RZ, 0xc0, !PT ;  /* 0xffff000033287812 */ /* 0x000fe200078ec0ff */
[C---:B------:R-:W-:Y:S01]  /*6770*/  FMUL R5, R38.reuse, R9 ;  /* 0x0000000926057220 */ /* 0x040fe20000400000 */
[C---:B------:R-:W-:Y:S01]  /*6780*/  FMUL R6, R38.reuse, R10 ;  /* 0x0000000a26067220 */ /* 0x040fe20000400000 */
[----:B------:R-:W-:Y:S01]  /*6790*/  FMUL R11, R38, R11 ;  /* 0x0000000b260b7220 */ /* 0x000fe20000400000 */
[----:B------:R-:W-:Y:S01]  /*67a0*/  F2FP.BF16.F32.PACK_AB R53, R7, R3 ;  /* 0x000000030735723e */ /* 0x000fe200000010ff */
[C---:B------:R-:W-:Y:S01]  /*67b0*/  FFMA R4, R41.reuse, R43, R4 ;  /* 0x0000002b29047223 */ /* 0x040fe20000000004 */
[C---:B------:R-:W-:Y:S01]  /*67c0*/  SHF.L.U32 R43, R56.reuse, 0x10, RZ ;  /* 0x00000010382b7819 */ /* 0x040fe200000006ff */
[----:B------:R-:W-:Y:S01]  /*67d0*/  FFMA R5, R41, R42, R5 ;  /* 0x0000002a29057223 */ /* 0x000fe20000000005 */
[----:B------:R-:W-:Y:S01]  /*67e0*/  LOP3.LUT R42, R57, 0xffff0000, RZ, 0xc0, !PT ;  /* 0xffff0000392a7812 */ /* 0x000fe200078ec0ff */
[----:B------:R-:W-:Y:S01]  /*67f0*/  FFMA R6, R41, R45, R6 ;  /* 0x0000002d29067223 */ /* 0x000fe20000000006 */
[----:B------:R-:W-:Y:S01]  /*6800*/  SHF.L.U32 R45, R57, 0x10, RZ ;  /* 0x00000010392d7819 */ /* 0x000fe200000006ff */
[----:B------:R-:W-:Y:S01]  /*6810*/  FFMA R11, R41, R40, R11 ;  /* 0x00000028290b7223 */ /* 0x000fe2000000000b */
[----:B------:R-:W-:Y:S01]  /*6820*/  LOP3.LUT R40, R56, 0xffff0000, RZ, 0xc0, !PT ;  /* 0xffff000038287812 */ /* 0x000fe200078ec0ff */
[C---:B------:R-:W-:Y:S01]  /*6830*/  FMUL R8, R38.reuse, R12 ;  /* 0x0000000c26087220 */ /* 0x040fe20000400000 */
[----:B------:R-:W-:Y:S01]  /*6840*/  F2FP.BF16.F32.PACK_AB R54, R5, R4 ;  /* 0x000000040536723e */ /* 0x000fe200000010ff */
[C---:B------:R-:W-:Y:S01]  /*6850*/  FMUL R9, R38.reuse, R13 ;  /* 0x0000000d26097220 */ /* 0x040fe20000400000 */
[----:B------:R-:W-:Y:S01]  /*6860*/  F2FP.BF16.F32.PACK_AB R55, R11, R6 ;  /* 0x000000060b37723e */ /* 0x000fe200000010ff */
[C---:B------:R-:W-:Y:S01]  /*6870*/  FMUL R10, R38.reuse, R14 ;  /* 0x0000000e260a7220 */ /* 0x040fe20000400000 */
[----:B------:R-:W-:Y:S01]  /*6880*/  FMUL R15, R38, R15 ;  /* 0x0000000f260f7220 */ /* 0x000fe20000400000 */
[----:B------:R-:W-:Y:S01]  /*6890*/  FFMA R8, R41, R43, R8 ;  /* 0x0000002b29087223 */ /* 0x000fe20000000008 */
[----:B------:R-:W-:Y:S01]  /*68a0*/  SHF.L.U32 R43, R59, 0x10, RZ ;  /* 0x000000103b2b7819 */ /* 0x000fe200000006ff */
[C---:B------:R-:W-:Y:S01]  /*68b0*/  FFMA R9, R41.reuse, R40, R9 ;  /* 0x0000002829097223 */ /* 0x040fe20000000009 */
[C---:B------:R-:W-:Y:S01]  /*68c0*/  SHF.L.U32 R40, R58.reuse, 0x10, RZ ;  /* 0x000000103a287819 */ /* 0x040fe200000006ff */
        /* <DEDUP_REMOVED lines=8> */
[----:B------:R-:W-:Y:S01]  /*6950*/  FMUL R14, R38, R18 ;  /* 0x00000012260e7220 */ /* 0x000fe20000400000 */
[----:B------:R-:W-:Y:S01]  /*6960*/  FFMA R12, R41, R40, R12 ;  /* 0x00000028290c7223 */ /* 0x000fe2000000000c */
[----:B------:R-:W-:Y:S01]  /*6970*/  LOP3.LUT R40, R59, 0xffff0000, RZ, 0xc0, !PT ;  /* 0xffff00003b287812 */ /* 0x000fe200078ec0ff */
[C---:B------:R-:W-:Y:S01]  /*6980*/  FFMA R13, R41.reuse, R42, R13 ;  /* 0x0000002a290d7223 */ /* 0x040fe2000000000d */
[----:B------:R-:W-:Y:S01]  /*6990*/  LOP3.LUT R42, R64, 0xffff0000, RZ, 0xc0, !PT ;  /* 0xffff0000402a7812 */ /* 0x000fe200078ec0ff */
[----:B------:R-:W-:Y:S01]  /*69a0*/  FMUL R19, R38, R19 ;  /* 0x0000001326137220 */ /* 0x000fe20000400000 */
[----:B------:R-:W-:Y:S01]  /*69b0*/  FFMA R14, R41, R43, R14 ;  /* 0x0000002b290e7223 */ /* 0x000fe2000000000e */
[----:B------:R-:W-:Y:S01]  /*69c0*/  SHF.L.U32 R43, R64, 0x10, RZ ;  /* 0x00000010402b7819 */ /* 0x000fe200000006ff */
[C---:B------:R-:W-:Y:S01]  /*69d0*/  FMUL R16, R38.reuse, R20 ;  /* 0x0000001426107220 */ /* 0x040fe20000400000 */
        /* <DEDUP_REMOVED lines=19> */
[----:B------:R1:W-:Y:S01]  /*6b10*/  STSM.16.M88.4 [R98+0x400], R52 ;  /* 0x0004003462007844 */ /* 0x0003e20000000200 */
[C---:B------:R-:W-:Y:S01]  /*6b20*/  FMUL R22, R38.reuse, R26 ;  /* 0x0000001a26167220 */ /* 0x040fe20000400000 */
[----:B------:R-:W-:Y:S01]  /*6b30*/  FMUL R27, R38, R27 ;  /* 0x0000001b261b7220 */ /* 0x000fe20000400000 */
[----:B------:R-:W-:Y:S01]  /*6b40*/  FFMA R20, R41, R43, R20 ;  /* 0x0000002b29147223 */ /* 0x000fe20000000014 */
[----:B------:R-:W-:Y:S01]  /*6b50*/  SHF.L.U32 R43, R73, 0x10, RZ ;  /* 0x00000010492b7819 */ /* 0x000fe200000006ff */
[C---:B------:R-:W-:Y:S01]  /*6b60*/  FFMA R21, R41.reuse, R40, R21 ;  /* 0x0000002829157223 */ /* 0x040fe20000000015 */
[C---:B------:R-:W-:Y:S02]  /*6b70*/  SHF.L.U32 R40, R72.reuse, 0x10, RZ ;  /* 0x0000001048287819 */ /* 0x040fe400000006ff */
[----:B------:R1:W-:Y:S01]  /*6b80*/  STSM.16.M88.4 [R97+0x400], R68 ;  /* 0x0004004461007844 */ /* 0x0003e20000000200 */
[----:B------:R-:W-:Y:S01]  /*6b90*/  FFMA R22, R41, R45, R22 ;  /* 0x0000002d29167223 */ /* 0x000fe20000000016 */
[----:B------:R-:W-:Y:S01]  /*6ba0*/  SHF.L.U32 R45, R75, 0x10, RZ ;  /* 0x000000104b2d7819 */ /* 0x000fe200000006ff */
[C---:B------:R-:W-:Y:S01]  /*6bb0*/  FFMA R27, R41.reuse, R42, R27 ;  /* 0x0000002a291b7223 */ /* 0x040fe2000000001b */
[----:B------:R-:W-:Y:S01]  /*6bc0*/  LOP3.LUT R42, R72, 0xffff0000, RZ, 0xc0, !PT ;  /* 0xffff0000482a7812 */ /* 0x000fe200078ec0ff */
[C---:B------:R-:W-:Y:S01]  /*6bd0*/  FMUL R24, R38.reuse, R28 ;  /* 0x0000001c26187220 */ /* 0x040fe20000400000 */
[C---:B------:R-:W-:Y:S01]  /*6be0*/  FMUL R25, R38.reuse, R29 ;  /* 0x0000001d26197220 */ /* 0x040fe20000400000 */
[C---:B------:R-:W-:Y:S01]  /*6bf0*/  FMUL R26, R38.reuse, R30 ;  /* 0x0000001e261a7220 */ /* 0x040fe20000400000 */
[----:B------:R-:W-:Y:S01]  /*6c00*/  FMUL R31, R38, R31 ;  /* 0x0000001f261f7220 */ /* 0x000fe20000400000 */
[----:B------:R-:W-:Y:S01]  /*6c10*/  FFMA R24, R41, R40, R24 ;  /* 0x0000002829187223 */ /* 0x000fe20000000018 */
[----:B------:R-:W-:Y:S01]  /*6c20*/  LOP3.LUT R40, R73, 0xffff0000, RZ, 0xc0, !PT ;  /* 0xffff000049287812 */ /* 0x000fe200078ec0ff */
[C---:B------:R-:W-:Y:S01]  /*6c30*/  FFMA R25, R41.reuse, R42, R25 ;  /* 0x0000002a29197223 */ /* 0x040fe20000000019 */
[C---:B------:R-:W-:Y:S01]  /*6c40*/  FFMA R26, R41.reuse, R43, R26 ;  /* 0x0000002b291a7223 */ /* 0x040fe2000000001a */
[----:B------:R-:W-:Y:S01]  /*6c50*/  SHF.L.U32 R43, R74, 0x10, RZ ;  /* 0x000000104a2b7819 */ /* 0x000fe200000006ff */
[----:B------:R-:W-:Y:S01]  /*6c60*/  FMUL R28, R38, R32 ;  /* 0x00000020261c7220 */ /* 0x000fe20000400000 */
[----:B------:R-:W-:Y:S01]  /*6c70*/  LOP3.LUT R42, R74, 0xffff0000, RZ, 0xc0, !PT ;  /* 0xffff00004a2a7812 */ /* 0x000fe200078ec0ff */
[----:B------:R-:W-:Y:S01]  /*6c80*/  FFMA R31, R41, R40, R31 ;  /* 0x00000028291f7223 */ /* 0x000fe2000000001f */
[C---:B------:R-:W-:Y:S01]  /*6c90*/  FMUL R29, R38.reuse, R33 ;  /* 0x00000021261d7220 */ /* 0x040fe20000400000 */
[C---:B------:R-:W-:Y:S01]  /*6ca0*/  FMUL R30, R38.reuse, R34 ;  /* 0x00000022261e7220 */ /* 0x040fe20000400000 */
[----:B------:R-:W-:Y:S01]  /*6cb0*/  LOP3.LUT R40, R75, 0xffff0000, RZ, 0xc0, !PT ;  /* 0xffff00004b287812 */ /* 0x000fe200078ec0ff */
[----:B------:R-:W-:Y:S01]  /*6cc0*/  FMUL R35, R38, R35 ;  /* 0x0000002326237220 */ /* 0x000fe20000400000 */
[C---:B------:R-:W-:Y:S01]  /*6cd0*/  FFMA R28, R41.reuse, R43, R28 ;  /* 0x0000002b291c7223 */ /* 0x040fe2000000001c */
[C---:B------:R-:W-:Y:S01]  /*6ce0*/  FFMA R29, R41.reuse, R42, R29 ;  /* 0x0000002a291d7223 */ /* 0x040fe2000000001d */
[C---:B------:R-:W-:Y:S01]  /*6cf0*/  FFMA R30, R41.reuse, R45, R30 ;  /* 0x0000002d291e7223 */ /* 0x040fe2000000001e */
[----:B------:R-:W-:Y:S01]  /*6d00*/  FFMA R35, R41, R40, R35 ;  /* 0x0000002829237223 */ /* 0x000fe20000000023 */
[----:B------:R-:W-:Y:S02]  /*6d10*/  F2FP.BF16.F32.PACK_AB R106, R21, R20 ;  /* 0x00000014156a723e */ /* 0x000fe400000010ff */
[----:B------:R-:W-:Y:S02]  /*6d20*/  F2FP.BF16.F32.PACK_AB R107, R27, R22 ;  /* 0x000000161b6b723e */ /* 0x000fe400000010ff */
[----:B------:R-:W-:Y:S02]  /*6d30*/  F2FP.BF16.F32.PACK_AB R108, R25, R24 ;  /* 0x00000018196c723e */ /* 0x000fe400000010ff */
[----:B------:R-:W-:Y:S01]  /*6d40*/  F2FP.BF16.F32.PACK_AB R109, R31, R26 ;  /* 0x0000001a1f6d723e */ /* 0x000fe200000010ff */
[----:B------:R1:W-:Y:S01]  /*6d50*/  STSM.16.M88.4 [R100], R104 ;  /* 0x0000006864007844 */ /* 0x0003e20000000200 */
[----:B------:R-:W-:Y:S02]  /*6d60*/  F2FP.BF16.F32.PACK_AB R110, R29, R28 ;  /* 0x0000001c1d6e723e */ /* 0x000fe400000010ff */
[----:B------:R-:W-:Y:S05]  /*6d70*/  F2FP.BF16.F32.PACK_AB R111, R35, R30 ;  /* 0x0000001e236f723e */ /* 0x000fea00000010ff */
[----:B------:R1:W-:Y:S01]  /*6d80*/  STSM.16.M88.4 [R101], R108 ;  /* 0x0000006c65007844 */ /* 0x0003e20000000200 */
[----:B------:R-:W-:Y:S01]  /*6d90*/  @!PT LDS RZ, [RZ] ;  /* 0x00000000fffff984 */ /* 0x000fe20000000800 */
[----:B------:R-:W-:Y:S01]  /*6da0*/  @!PT LDS RZ, [RZ] ;  /* 0x00000000fffff984 */ /* 0x000fe20000000800 */
[----:B------:R-:W-:Y:S01]  /*6db0*/  @!PT LDS RZ, [RZ] ;  /* 0x00000000fffff984 */ /* 0x000fe20000000800 */
[----:B------:R-:W-:Y:S01]  /*6dc0*/  @!PT LDS RZ, [RZ] ;  /* 0x00000000fffff984 */ /* 0x000fe20000000800 */
[----:B------:R2:W-:Y:S07]  /*6dd0*/  MEMBAR.ALL.CTA ;  /* 0x0000000000007992 */ /* 0x0005ee0000008000 */
[----:B--2---:R-:W2:Y:S02]  /*6de0*/  FENCE.VIEW.ASYNC.S ;  /* 0x00000000000073c6 */ /* 0x004ea40000000000 */
[----:B--2---:R-:W-:Y:S06]  /*6df0*/  BAR.SYNC.DEFER_BLOCKING 0x1, 0x80 ;  /* 0x0042000000007b1d */ /* 0x004fec0000010000 */
[----:B------:R-:W-:Y:S05]  /*6e00*/  @P0 BRA `(.L_x_104) ;  /* 0x0000000000280947 */ /* 0x000fea0003800000 */
[----:B------:R-:W2:Y:S01]  /*6e10*/  LDCU.64 UR6, c[0x0][0x348] ;  /* 0x00006900ff0677ac */ /* 0x000ea20008000a00 */
[----:B------:R-:W-:Y:S01]  /*6e20*/  UIADD3 UR4, UPT, UPT, UR44, 0x400, URZ ;  /* 0x000004002c047890 */ /* 0x000fe2000fffe0ff */
[----:B------:R-:W-:Y:S05]  /*6e30*/  UMOV UR51, UR36 ;  /* 0x0000002400337c82 */ /* 0x000fea0008000000 */
[----:B------:R-:W-:Y:S04]  /*6e40*/  MOV R85, UR4 ;  /* 0x0000000400557c02 */ /* 0x000fe80008000f00 */
[----:B------:R-:W-:Y:S01]  /*6e50*/  R2UR UR48, R85 ;  /* 0x00000000553072ca */ /* 0x000fe200000e0000 */
[----:B--2---:R-:W-:Y:S04]  /*6e60*/  UIADD3 UR4, UP0, UPT, UR6, 0x680, URZ ;  /* 0x0000068006047890 */ /* 0x004fe8000ff1e0ff */
[----:B------:R-:W-:Y:S09]  /*6e70*/  UIADD3.X UR5, UPT, UPT, URZ, UR7, URZ, UP0, !UPT ;  /* 0x00000007ff057290 */ /* 0x000ff200087fe4ff */
[----:B------:R2:W-:Y:S01]  /*6e80*/  UTMASTG.3D [UR48], [UR4] ;  /* 0x00000030040073b5 */ /* 0x0005e20008010000 */
[----:B------:R0:W-:Y:S01]  /*6e90*/  UTMACMDFLUSH ;  /* 0x00000000000079b7 */ /* 0x0001e20000000000 */
[----:B--2---:R-:W-:Y:S04]  /*6ea0*/  DEPBAR.LE SB0, 0x1 ;  /* 0x000080400000791a */ /* 0x004fe80000000000 */
.L_x_104:
[----:B------:R-:W-:Y:S05]  /*6eb0*/  BSYNC.RECONVERGENT B0 ;  /* 0x0000000000007941 */ /* 0x000fea0003800200 */
.L_x_103:
[----:B------:R-:W-:Y:S01]  /*6ec0*/  BAR.SYNC.DEFER_BLOCKING 0x1, 0x80 ;  /* 0x0042000000007b1d */ /* 0x000fe20000010000 */
[----:B------:R-:W-:Y:S01]  /*6ed0*/  ISETP.NE.AND P1, PT, R96, RZ, PT ;  /* 0x000000ff6000720c */ /* 0x000fe20003f25270 */
[----:B------:R-:W-:Y:S01]  /*6ee0*/  UISETP.NE.AND UP0, UPT, UR52, URZ, UPT ;  /* 0x000000ff3400728c */ /* 0x000fe2000bf05270 */
[----:B------:R-:W-:Y:S11]  /*6ef0*/  LEA R3, R46, UR44, 0x3 ;  /* 0x0000002c2e037c11 */ /* 0x000ff6000f8e18ff */
[----:B------:R-:W-:Y:S01]  /*6f00*/  @P1 SHF.L.U32 R2, R90, 0x1f, RZ ;  /* 0x0000001f5a021819 */ /* 0x000fe200000006ff */
[----:B------:R-:W-:Y:S06]  /*6f10*/  BRA.U !UP0, `(.L_x_105) ;  /* 0x0000000108247547 */ /* 0x000fec000b800000 */
[----:B------:R-:W-:Y:S01]  /*6f20*/  IMAD.U32 R5, RZ, RZ, UR46 ;  /* 0x0000002eff057e24 */ /* 0x000fe2000f8e00ff */
[----:B------:R-:W-:Y:S01]  /*6f30*/  MOV R0, UR47 ;  /* 0x0000002f00007c02 */ /* 0x000fe20008000f00 */
[----:B------:R-:W-:Y:S03]  /*6f40*/  UIADD3 UR4, UPT, UPT, UR46, 0x1, URZ ;  /* 0x000000012e047890 */ /* 0x000fe6000fffe0ff */
[----:B------:R-:W-:Y:S01]  /*6f50*/  @P1 LEA R5, R5, UR44, 0x3 ;  /* 0x0000002c05051c11 */ /* 0x000fe2000f8e18ff */
[----:B------:R-:W-:Y:S04]  /*6f60*/  UISETP.NE.AND UP0, UPT, UR4, 0x4, UPT ;  /* 0x000000040400788c */ /* 0x000fe8000bf05270 */
[----:B------:R-:W-:Y:S01]  /*6f70*/  @P1 VIADD R5, R5, 0x40 ;  /* 0x0000004005051836 */ /* 0x000fe20000000000 */
[----:B------:R-:W-:Y:S04]  /*6f80*/  USEL UR46, UR4, URZ, UP0 ;  /* 0x000000ff042e7287 */ /* 0x000fe80008000000 */
[----:B------:R-:W-:Y:S04]  /*6f90*/  @P1 PRMT R0, R0, 0x654, R5 ;  /* 0x0000065400001816 */ /* 0x000fe80000000005 */
[----:B------:R2:W-:Y:S04]  /*6fa0*/  @P1 SYNCS.ARRIVE.TRANS64.RED.A1T0 RZ, [R0+URZ], RZ ;  /* 0x000000ff00ff19a7 */ /* 0x0005e800081004ff */
.L_x_105:
[----:B------:R-:W3:Y:S01]  /*6fb0*/  @P1 SYNCS.PHASECHK.TRANS64.TRYWAIT P0, [R3+URZ+0x20], R2 ;  /* 0x00002002030015a7 */ /* 0x000ee200080011ff */
[----:B------:R-:W-:Y:S01]  /*6fc0*/  BSSY B1, `(.L_x_106) ;  /* 0x0000017000017945 */ /* 0x000fe20003800000 */
[----:B---3--:R-:W-:Y:S03]  /*6fd0*/  @P1 SEL R60, RZ, 0x1, !P0 ;  /* 0x00000001ff3c1807 */ /* 0x008fe60004000000 */
[----:B------:R-:W-:Y:S05]  /*6fe0*/  @!P1 BRA `(.L_x_107) ;  /* 0x0000000000509947 */ /* 0x000fea0003800000 */
[----:B------:R-:W-:Y:S01]  /*6ff0*/  ISETP.NE.AND P1, PT, R61, RZ, PT ;  /* 0x000000ff3d00720c */ /* 0x000fe20003f25270 */
[----:B------:R-:W-:Y:S01]  /*7000*/  BSSY B0, `(.L_x_108) ;  /* 0x000000a000007945 */ /* 0x000fe20003800000 */
[----:B------:R-:W-:Y:S11]  /*7010*/  ISETP.NE.AND P0, PT, R60, RZ, PT ;  /* 0x000000ff3c00720c */ /* 0x000ff60003f05270 */
[----:B------:R-:W-:Y:S04]  /*7020*/  @P1 IMAD R5, R46, 0x2000, R47 ;  /* 0x000020002e051824 */ /* 0x000fe800078e022f */
[----:B------:R-:W-:Y:S05]  /*7030*/  @P1 VIADD R4, R5, UR44 ;  /* 0x0000002c05041c36 */ /* 0x000fea0008000000 */
[----:B------:R-:W-:Y:S01]  /*7040*/  @P1 IADD3 R2, PT, PT, R62, R4, RZ ;  /* 0x000000043e021210 */ /* 0x000fe20007ffe0ff */
[----:B------:R-:W-:Y:S01]  /*7050*/  @P1 IMAD.IADD R4, R91, 0x1, R4 ;  /* 0x000000015b041824 */ /* 0x000fe200078e0204 */
[----:B------:R-:W-:Y:S06]  /*7060*/  @P0 BRA `(.L_x_109) ;  /* 0x00000000000c0947 */ /* 0x000fec0003800000 */
[----:B--2---:R-:W-:Y:S04]  /*7070*/  SHF.L.U32 R0, R90, 0x1f, RZ ;  /* 0x0000001f5a007819 */ /* 0x004fe800000006ff */
[----:B------:R-:W2:Y:S02]  /*7080*/  SYNCS.PHASECHK.TRANS64.TRYWAIT P0, [R3+URZ+0x20], R0 ;  /* 0x00002000030075a7 */ /* 0x000ea400080011ff */
[----:B--2---:R-:W-:Y:S05]  /*7090*/  @!P0 BRA `(.L_x_110) ;  /* 0x0000003000588947 */ /* 0x004fea0003800000 */
.L_x_109:
[----:B------:R-:W-:Y:S05]  /*70a0*/  BSYNC B0 ;  /* 0x0000000000007941 */ /* 0x000fea0003800000 */
.L_x_108:
[----:B------:R-:W-:Y:S02]  /*70b0*/  ISETP.NE.AND P0, PT, R61, RZ, PT ;  /* 0x000000ff3d00720c */ /* 0x000fe40003f05270 */
[----:B------:R-:W-:Y:S11]  /*70c0*/  IADD3 R46, PT, PT, R46, 0x1, RZ ;  /* 0x000000012e2e7810 */ /* 0x000ff60007ffe0ff */
[----:B--2---:R-:W-:Y:S01]  /*70d0*/  @P0 IMAD.IADD R0, R91, 0x1, R2 ;  /* 0x000000015b000824 */ /* 0x004fe200078e0202 */
[----:B------:R-:W-:Y:S05]  /*70e0*/  @P0 WARPSYNC.ALL ;  /* 0x0000000000000948 */ /* 0x000fea0003800000 */
[----:B------:R3:W4:Y:S04]  /*70f0*/  @P0 LDSM.16.M88.4 R48, [R5+UR44+0x400] ;  /* 0x0004002c0530083b */ /* 0x0007280008000200 */
[----:B------:R3:W2:Y:S04]  /*7100*/  @P0 LDSM.16.M88.4 R56, [R4+0x400] ;  /* 0x000400000438083b */ /* 0x0006a80000000200 */
[----:B------:R3:W1:Y:S04]  /*7110*/  @P0 LDSM.16.M88.4 R64, [R2+0x400] ;  /* 0x000400000240083b */ /* 0x0006680000000200 */
[----:B------:R3:W1:Y:S02]  /*7120*/  @P0 LDSM.16.M88.4 R72, [R0+0x400] ;  /* 0x000400000048083b */ /* 0x0006640000000200 */
.L_x_107:
[----:B------:R-:W-:Y:S05]  /*7130*/  BSYNC B1 ;  /* 0x0000000000017941 */ /* 0x000fea0003800000 */
.L_x_106:
[----:B------:R-:W-:Y:S05]  /*7140*/  VIADD R3, R39, 0x40 ;  /* 0x0000004027037836 */ /* 0x000fea0000000000 */
[----:B------:R-:W-:Y:S04]  /*7150*/  SHF.R.U32.HI R3, RZ, 0x15, R3 ;  /* 0x00000015ff037819 */ /* 0x000fe80000011603 */
[----:B------:R-:W-:Y:S11]  /*7160*/  LOP3.LUT P0, RZ, R3, 0x3, R82, 0x48, !PT ;  /* 0x0000000303ff7812 */ /* 0x000ff60007804852 */
[----:B------:R-:W-:Y:S02]  /*7170*/  @!UPT UIADD3 URZ, UPT, UPT, URZ, URZ, URZ ;  /* 0x000000fffffff290 */ /* 0x000fe4000fffe0ff */
[----:B------:R-:W-:Y:S05]  /*7180*/  @!P0 BRA `(.L_x_111) ;  /* 0x0000000000408947 */ /* 0x000fea0003800000 */
[----:B------:R-:W5:Y:S01]  /*7190*/  LDCU.64 UR8, c[0x4][0x70] ;  /* 0x01000e00ff0877ac */ /* 0x000f620008000a00 */
[----:B------:R-:W-:Y:S01]  /*71a0*/  MOV R3, 0x0 ;  /* 0x0000000000037802 */ /* 0x000fe20000000f00 */
[----:B------:R-:W-:Y:S02]  /*71b0*/  HFMA2 R12, -RZ, RZ, 0, 5.9604644775390625e-08 ;  /* 0x00000001ff0c7431 */ /* 0x000fe400000001ff */
[----:B------:R-:W-:Y:S02]  /*71c0*/  IMAD.MOV.U32 R8, RZ, RZ, 0x192 ;  /* 0x00000192ff087424 */ /* 0x000fe400078e00ff */
[----:B------:R-:W-:Y:S01]  /*71d0*/  IMAD.MOV.U32 R13, RZ, RZ, RZ ;  /* 0x000000ffff0d7224 */ /* 0x000fe200078e00ff */
[----:B------:R-:W2:Y:S01]  /*71e0*/  LDCU.64 UR6, c[0x4][0x78] ;  /* 0x01000f00ff0677ac */ /* 0x000ea20008000a00 */
[----:B---3--:R-:W3:Y:S01]  /*71f0*/  LDC.64 R2, c[0x4][R3] ;  /* 0x0100000003027b82 */ /* 0x008ee20000000a00 */
[----:B------:R-:W4:Y:S01]  /*7200*/  LDCU.64 UR4, c[0x4][0x10] ;  /* 0x01000200ff0477ac */ /* 0x000f220008000a00 */
[----:B-----5:R-:W-:Y:S01]  /*7210*/  MOV R5, UR9 ;  /* 0x0000000900057c02 */ /* 0x020fe20008000f00 */
[----:B------:R-:W-:Y:S01]  /*7220*/  IMAD.U32 R4, RZ, RZ, UR8 ;  /* 0x00000008ff047e24 */ /* 0x000fe2000f8e00ff */
[----:B--2---:R-:W-:Y:S01]  /*7230*/  MOV R7, UR7 ;  /* 0x0000000700077c02 */ /* 0x004fe20008000f00 */
[----:B------:R-:W-:Y:S01]  /*7240*/  IMAD.U32 R6, RZ, RZ, UR6 ;  /* 0x00000006ff067e24 */ /* 0x000fe2000f8e00ff */
[----:B----4-:R-:W-:Y:S01]  /*7250*/  MOV R11, UR5 ;  /* 0x00000005000b7c02 */ /* 0x010fe20008000f00 */
[----:B------:R-:W-:Y:S02]  /*7260*/  IMAD.U32 R10, RZ, RZ, UR4 ;  /* 0x00000004ff0a7e24 */ /* 0x000fe4000f8e00ff */
[----:B------:R-:W-:Y:S07]  /*7270*/  LEPC R20, `(.L_x_111) ;  /* 0x000000001014794e */ /* 0x000fee0000000000 */
[----:B-1-3--:R-:W-:Y:S05]  /*7280*/  CALL.ABS.NOINC R2 ;  /* 0x0000000002007343 */ /* 0x00afea0003c00000 */
.L_x_111:
[C---:B----4-:R-:W-:Y:S01]  /*7290*/  SHF.L.U32 R40, R48.reuse, 0x10, RZ ;  /* 0x0000001030287819 */ /* 0x050fe200000006ff */
[----:B------:R-:W-:Y:S05]  /*72a0*/  WARPSYNC.ALL ;  /* 0x0000000000007948 */ /* 0x000fea0003800000 */
[----:B------:R-:W-:Y:S01]  /*72b0*/  R2UR UR4, R39 ;  /* 0x00000000270472ca */ /* 0x000fe200000e0000 */
[----:B------:R-:W-:Y:S01]  /*72c0*/  BSSY.RECONVERGENT B0, `(.L_x_112) ;  /* 0x0000090000007945 */ /* 0x000fe20003800200 */
[----:B------:R-:W-:Y:S02]  /*72d0*/  LOP3.LUT R43, R48, 0xffff0000, RZ, 0xc0, !PT ;  /* 0xffff0000302b7812 */ /* 0x000fe400078ec0ff */
[----:B------:R-:W-:Y:S02]  /*72e0*/  LOP3.LUT R42, R49, 0xffff0000, RZ, 0xc0, !PT ;  /* 0xffff0000312a7812 */ /* 0x000fe400078ec0ff */
[----:B------:R-:W-:Y:S02]  /*72f0*/  SHF.L.U32 R45, R51, 0x10, RZ ;  /* 0x00000010332d7819 */ /* 0x000fe400000006ff */
[----:B------:R-:W-:Y:S02]  /*7300*/  ISETP.NE.AND P6, PT, R96, RZ, PT ;  /* 0x000000ff6000720c */ /* 0x000fe40003fc5270 */
[----:B-1----:R-:W-:Y:S02]  /*7310*/  MOV R52, UR46 ;  /* 0x0000002e00347c02 */ /* 0x002fe40008000f00 */
[----:B------:R-:W-:Y:S01]  /*7320*/  MOV R63, UR47 ;  /* 0x0000002f003f7c02 */ /* 0x000fe20008000f00 */
[----:B---3--:R-:W2:Y:S01]  /*7330*/  LDTM.16dp256bit.x8 R4, tmem[UR4+0x40] ;  /* 0x00004004000479ee */ /* 0x008ea200081a0000 */
[----:B------:R-:W-:Y:S02]  /*7340*/  LOP3.LUT R44, R75, 0xffff0000, RZ, 0xc0, !PT ;  /* 0xffff00004b2c7812 */ /* 0x000fe400078ec0ff */
[----:B------:R-:W-:Y:S02]  /*7350*/  ISETP.NE.AND P0, PT, R93, RZ, PT ;  /* 0x000000ff5d00720c */ /* 0x000fe40003f05270 */
[----:B------:R-:W-:Y:S03]  /*7360*/  LEA R102, R46, UR44, 0x3 ;  /* 0x0000002c2e667c11 */ /* 0x000fe6000f8e18ff */
[----:B------:R-:W-:Y:S02]  /*7370*/  @P6 LEA R52, R52, UR44, 0x3 ;  /* 0x0000002c34346c11 */ /* 0x000fe4000f8e18ff */
[----:B------:R-:W-:Y:S02]  /*7380*/  @P6 SHF.L.U32 R103, R90, 0x1f, RZ ;  /* 0x0000001f5a676819 */ /* 0x000fe400000006ff */
[----:B------:R-:W-:Y:S04]  /*7390*/  @P6 IADD3 R52, PT, PT, R52, 0x40, RZ ;  /* 0x0000004034346810 */ /* 0x000fe80007ffe0ff */
[----:B------:R-:W-:Y:S01]  /*73a0*/  @P6 PRMT R63, R63, 0x654, R52 ;  /* 0x000006543f3f6816 */ /* 0x000fe20000000034 */
[C---:B--2---:R-:W-:Y:S01]  /*73b0*/  FMUL R0, R38.reuse, R4 ;  /* 0x0000000426007220 */ /* 0x044fe20000400000 */
[C---:B------:R-:W-:Y:S01]  /*73c0*/  FMUL R2, R38.reuse, R5 ;  /* 0x0000000526027220 */ /* 0x040fe20000400000 */
[C---:B------:R-:W-:Y:S01]  /*73d0*/  FMUL R3, R38.reuse, R6 ;  /* 0x0000000626037220 */ /* 0x040fe20000400000 */
[----:B------:R-:W-:Y:S01]  /*73e0*/  FMUL R7, R38, R7 ;  /* 0x0000000726077220 */ /* 0x000fe20000400000 */
[----:B------:R-:W-:Y:S01]  /*73f0*/  FFMA R0, R41, R40, R0 ;  /* 0x0000002829007223 */ /* 0x000fe20000000000 */
[----:B------:R-:W-:Y:S01]  /*7400*/  SHF.L.U32 R40, R49, 0x10, RZ ;  /* 0x0000001031287819 */ /* 0x000fe200000006ff */
[C---:B------:R-:W-:Y:S01]  /*7410*/  FFMA R2, R41.reuse, R43, R2 ;  /* 0x0000002b29027223 */ /* 0x040fe20000000002 */
[----:B------:R-:W-:Y:S01]  /*7420*/  SHF.L.U32 R43, R50, 0x10, RZ ;  /* 0x00000010322b7819 */ /* 0x000fe200000006ff */
[C---:B------:R-:W-:Y:S01]  /*7430*/  FMUL R4, R38.reuse, R8 ;  /* 0x0000000826047220 */ /* 0x040fe20000400000 */
[----:B------:R-:W-:Y:S01]  /*7440*/  FMUL R5, R38, R9 ;  /* 0x0000000926057220 */ /* 0x000fe20000400000 */
[C---:B------:R-:W-:Y:S01]  /*7450*/  FFMA R3, R41.reuse, R40, R3 ;  /* 0x0000002829037223 */ /* 0x040fe20000000003 */
[----:B------:R-:W-:Y:S01]  /*7460*/  LOP3.LUT R40, R50, 0xffff0000, RZ, 0xc0, !PT ;  /* 0xffff000032287812 */ /* 0x000fe200078ec0ff */
[----:B------:R-:W-:Y:S01]  /*7470*/  FFMA R7, R41, R42, R7 ;  /* 0x0000002a29077223 */ /* 0x000fe20000000007 */
[----:B------:R-:W-:Y:S01]  /*7480*/  LOP3.LUT R42, R51, 0xffff0000, RZ, 0xc0, !PT ;  /* 0xffff0000332a7812 */ /* 0x000fe200078ec0ff */
[----:B------:R-:W-:Y:S01]  /*7490*/  FMUL R6, R38, R10 ;  /* 0x0000000a26067220 */ /* 0x000fe20000400000 */
[----:B------:R-:W-:Y:S01]  /*74a0*/  F2FP.BF16.F32.PACK_AB R52, R2, R0 ;  /* 0x000000000234723e */ /* 0x000fe200000010ff */
[----:B------:R-:W-:Y:S01]  /*74b0*/  FMUL R11, R38, R11 ;  /* 0x0000000b260b7220 */ /* 0x000fe20000400000 */
[----:B------:R-:W-:Y:S01]  /*74c0*/  F2FP.BF16.F32.PACK_AB R53, R7, R3 ;  /* 0x000000030735723e */ /* 0x000fe200000010ff */
        /* <DEDUP_REMOVED lines=52> */
[----:B------:R1:W-:Y:S01]  /*7810*/  STSM.16.M88.4 [R98+0x2400], R52 ;  /* 0x0024003462007844 */ /* 0x0003e20000000200 */
[----:B------:R-:W-:Y:S01]  /*7820*/  F2FP.BF16.F32.PACK_AB R105, R23, R18 ;  /* 0x000000121769723e */ /* 0x000fe200000010ff */
[C---:B------:R-:W-:Y:S01]  /*7830*/  FMUL R21, R38.reuse, R25 ;  /* 0x0000001926157220 */ /* 0x040fe20000400000 */
[----:B------:R-:W-:Y:S01]  /*7840*/  FMUL R22, R38, R26 ;  /* 0x0000001a26167220 */ /* 0x000fe20000400000 */
[----:B------:R-:W-:Y:S01]  /*7850*/  FFMA R20, R41, R40, R20 ;  /* 0x0000002829147223 */ /* 0x000fe20000000014 */
[----:B------:R-:W-:Y:S03]  /*7860*/  LOP3.LUT R40, R67, 0xffff0000, RZ, 0xc0, !PT ;  /* 0xffff000043287812 */ /* 0x000fe600078ec0ff */
[----:B------:R1:W-:Y:S01]  /*7870*/  STSM.16.M88.4 [R97+0x2400], R68 ;  /* 0x0024004461007844 */ /* 0x0003e20000000200 */
[C---:B------:R-:W-:Y:S01]  /*7880*/  FFMA R21, R41.reuse, R42, R21 ;  /* 0x0000002a29157223 */ /* 0x040fe20000000015 */
[C---:B------:R-:W-:Y:S01]  /*7890*/  LOP3.LUT R42, R72.reuse, 0xffff0000, RZ, 0xc0, !PT ;  /* 0xffff0000482a7812 */ /* 0x040fe200078ec0ff */
[C---:B------:R-:W-:Y:S01]  /*78a0*/  FFMA R22, R41.reuse, R43, R22 ;  /* 0x0000002b29167223 */ /* 0x040fe20000000016 */
[----:B------:R-:W-:Y:S01]  /*78b0*/  SHF.L.U32 R43, R72, 0x10, RZ ;  /* 0x00000010482b7819 */ /* 0x000fe200000006ff */
[C---:B------:R-:W-:Y:S01]  /*78c0*/  FMUL R27, R38.reuse, R27 ;  /* 0x0000001b261b7220 */ /* 0x040fe20000400000 */
[C---:B------:R-:W-:Y:S01]  /*78d0*/  FMUL R24, R38.reuse, R28 ;  /* 0x0000001c26187220 */ /* 0x040fe20000400000 */
[C---:B------:R-:W-:Y:S01]  /*78e0*/  FMUL R25, R38.reuse, R29 ;  /* 0x0000001d26197220 */ /* 0x040fe20000400000 */
[C---:B------:R-:W-:Y:S01]  /*78f0*/  FMUL R26, R38.reuse, R30 ;  /* 0x0000001e261a7220 */ /* 0x040fe20000400000 */
[C---:B------:R-:W-:Y:S01]  /*7900*/  FFMA R27, R41.reuse, R40, R27 ;  /* 0x00000028291b7223 */ /* 0x040fe2000000001b */
[----:B------:R-:W-:Y:S01]  /*7910*/  FFMA R24, R41, R43, R24 ;  /* 0x0000002b29187223 */ /* 0x000fe20000000018 */
[----:B------:R-:W-:Y:S01]  /*7920*/  LOP3.LUT R40, R73, 0xffff0000, RZ, 0xc0, !PT ;  /* 0xffff000049287812 */ /* 0x000fe200078ec0ff */
[C---:B------:R-:W-:Y:S01]  /*7930*/  FFMA R25, R41.reuse, R42, R25 ;  /* 0x0000002a29197223 */ /* 0x040fe20000000019 */
[----:B------:R-:W-:Y:S01]  /*7940*/  FMUL R31, R38, R31 ;  /* 0x0000001f261f7220 */ /* 0x000fe20000400000 */
[----:B------:R-:W-:Y:S01]  /*7950*/  SHF.L.U32 R43, R74, 0x10, RZ ;  /* 0x000000104a2b7819 */ /* 0x000fe200000006ff */
[----:B------:R-:W-:Y:S01]  /*7960*/  FFMA R26, R41, R45, R26 ;  /* 0x0000002d291a7223 */ /* 0x000fe2000000001a */
[----:B------:R-:W-:Y:S01]  /*7970*/  FMUL R28, R38, R32 ;  /* 0x00000020261c7220 */ /* 0x000fe20000400000 */
[----:B------:R-:W-:Y:S01]  /*7980*/  LOP3.LUT R42, R74, 0xffff0000, RZ, 0xc0, !PT ;  /* 0xffff00004a2a7812 */ /* 0x000fe200078ec0ff */
[C---:B------:R-:W-:Y:S01]  /*7990*/  FMUL R29, R38.reuse, R33 ;  /* 0x00000021261d7220 */ /* 0x040fe20000400000 */
[----:B------:R-:W-:Y:S01]  /*79a0*/  SHF.L.U32 R45, R75, 0x10, RZ ;  /* 0x000000104b2d7819 */ /* 0x000fe200000006ff */
[C---:B------:R-:W-:Y:S01]  /*79b0*/  FMUL R30, R38.reuse, R34 ;  /* 0x00000022261e7220 */ /* 0x040fe20000400000 */
[C---:B------:R-:W-:Y:S01]  /*79c0*/  FFMA R31, R41.reuse, R40, R31 ;  /* 0x00000028291f7223 */ /* 0x040fe2000000001f */
        /* <DEDUP_REMOVED lines=9> */
[----:B------:R1:W-:Y:S01]  /*7a60*/  STSM.16.M88.4 [R100+0x2000], R104 ;  /* 0x0020006864007844 */ /* 0x0003e20000000200 */
[----:B------:R-:W-:Y:S02]  /*7a70*/  F2FP.BF16.F32.PACK_AB R110, R29, R28 ;  /* 0x0000001c1d6e723e */ /* 0x000fe400000010ff */
[----:B------:R-:W-:Y:S05]  /*7a80*/  F2FP.BF16.F32.PACK_AB R111, R35, R30 ;  /* 0x0000001e236f723e */ /* 0x000fea00000010ff */
[----:B------:R1:W-:Y:S01]  /*7a90*/  STSM.16.M88.4 [R101+0x2000], R108 ;  /* 0x0020006c65007844 */ /* 0x0003e20000000200 */
        /* <DEDUP_REMOVED lines=9> */
[----:B------:R-:W-:Y:S02]  /*7b30*/  UIADD3 UR9, UPT, UPT, UR49, 0x40, URZ ;  /* 0x0000004031097890 */ /* 0x000fe4000fffe0ff */
[----:B------:R-:W-:Y:S01]  /*7b40*/  UIADD3 UR8, UPT, UPT, UR44, 0x2400, URZ ;  /* 0x000024002c087890 */ /* 0x000fe2000fffe0ff */
[----:B------:R-:W-:Y:S01]  /*7b50*/  UMOV UR10, UR50 ;  /* 0x00000032000a7c82 */ /* 0x000fe20008000000 */
[----:B------:R-:W-:Y:S01]  /*7b60*/  UMOV UR11, UR36 ;  /* 0x00000024000b7c82 */ /* 0x000fe20008000000 */
[----:B--2---:R-:W-:Y:S04]  /*7b70*/  UIADD3 UR4, UP0, UPT, UR6, 0x680, URZ ;  /* 0x0000068006047890 */ /* 0x004fe8000ff1e0ff */
[----:B------:R-:W-:Y:S09]  /*7b80*/  UIADD3.X UR5, UPT, UPT, URZ, UR7, URZ, UP0, !UPT ;  /* 0x00000007ff057290 */ /* 0x000ff200087fe4ff */
[----:B------:R2:W-:Y:S01]  /*7b90*/  UTMASTG.3D [UR8], [UR4] ;  /* 0x00000008040073b5 */ /* 0x0005e20008010000 */
[----:B------:R0:W-:Y:S01]  /*7ba0*/  UTMACMDFLUSH ;  /* 0x00000000000079b7 */ /* 0x0001e20000000000 */
[----:B--2---:R-:W-:Y:S04]  /*7bb0*/  DEPBAR.LE SB0, 0x1 ;  /* 0x000080400000791a */ /* 0x004fe80000000000 */
.L_x_113:
[----:B------:R-:W-:Y:S05]  /*7bc0*/  BSYNC.RECONVERGENT B0 ;  /* 0x0000000000007941 */ /* 0x000fea0003800200 */
.L_x_112:
[----:B------:R-:W-:Y:S01]  /*7bd0*/  BAR.SYNC.DEFER_BLOCKING 0x1, 0x80 ;  /* 0x0042000000007b1d */ /* 0x000fe20000010000 */
[----:B------:R-:W-:Y:S04]  /*7be0*/  UIADD3 UR4, UPT, UPT, UR46, 0x1, URZ ;  /* 0x000000012e047890 */ /* 0x000fe8000fffe0ff */
[----:B------:R-:W-:Y:S04]  /*7bf0*/  UISETP.NE.AND UP0, UPT, UR4, 0x4, UPT ;  /* 0x000000040400788c */ /* 0x000fe8000bf05270 */
[----:B------:R-:W-:Y:S01]  /*7c00*/  USEL UR45, UR4, URZ, UP0 ;  /* 0x000000ff042d7287 */ /* 0x000fe20008000000 */
[----:B------:R2:W-:Y:S01]  /*7c10*/  @P6 SYNCS.ARRIVE.TRANS64.RED.A1T0 RZ, [R63+URZ], RZ ;  /* 0x000000ff3fff69a7 */ /* 0x0005e200081004ff */
[----:B------:R-:W-:Y:S01]  /*7c20*/  BSSY B1, `(.L_x_114) ;  /* 0x0000018000017945 */ /* 0x000fe20003800000 */
[----:B------:R-:W3:Y:S02]  /*7c30*/  @P6 SYNCS.PHASECHK.TRANS64.TRYWAIT P0, [R102+URZ+0x20], R103 ;  /* 0x00002067660065a7 */ /* 0x000ee400080011ff */
[----:B---3--:R-:W-:Y:S01]  /*7c40*/  @P6 SEL R60, RZ, 0x1, !P0 ;  /* 0x00000001ff3c6807 */ /* 0x008fe20004000000 */
[----:B--2---:R-:W-:Y:S06]  /*7c50*/  @!P6 BRA `(.L_x_115) ;  /* 0x000000000050e947 */ /* 0x004fec0003800000 */
        /* <DEDUP_REMOVED lines=8> */
[----:B------:R-:W-:Y:S04]  /*7ce0*/  SHF.L.U32 R5, R90, 0x1f, RZ ;  /* 0x0000001f5a057819 */ /* 0x000fe800000006ff */
[----:B------:R-:W2:Y:S02]  /*7cf0*/  SYNCS.PHASECHK.TRANS64.TRYWAIT P0, [R102+URZ+0x20], R5 ;  /* 0x00002005660075a7 */ /* 0x000ea400080011ff */
[----:B--2---:R-:W-:Y:S05]  /*7d00*/  @!P0 BRA `(.L_x_118) ;  /* 0x0000002400508947 */ /* 0x004fea0003800000 */
.L_x_117:
[----:B------:R-:W-:Y:S05]  /*7d10*/  BSYNC B0 ;  /* 0x0000000000007941 */ /* 0x000fea0003800000 */
.L_x_116:
[----:B------:R-:W-:Y:S02]  /*7d20*/  ISETP.NE.AND P0, PT, R61, RZ, PT ;  /* 0x000000ff3d00720c */ /* 0x000fe40003f05270 */
[----:B------:R-:W-:Y:S11]  /*7d30*/  IADD3 R46, PT, PT, R46, 0x1, RZ ;  /* 0x000000012e2e7810 */ /* 0x000ff60007ffe0ff */
[----:B------:R-:W-:Y:S01]  /*7d40*/  @P0 IMAD.IADD R4, R91, 0x1, R0 ;  /* 0x000000015b040824 */ /* 0x000fe200078e0200 */
[----:B------:R-:W-:Y:S05]  /*7d50*/  @P0 WARPSYNC.ALL ;  /* 0x0000000000000948 */ /* 0x000fea0003800000 */
[----:B------:R3:W4:Y:S04]  /*7d60*/  @P0 LDSM.16.M88.4 R48, [R3+UR44+0x400] ;  /* 0x0004002c0330083b */ /* 0x0007280008000200 */
[----:B------:R3:W1:Y:S04]  /*7d70*/  @P0 LDSM.16.M88.4 R56, [R2+0x400] ;  /* 0x000400000238083b */ /* 0x0006680000000200 */
[----:B------:R3:W1:Y:S04]  /*7d80*/  @P0 LDSM.16.M88.4 R64, [R0+0x400] ;  /* 0x000400000040083b */ /* 0x0006680000000200 */
[----:B------:R3:W1:Y:S02]  /*7d90*/  @P0 LDSM.16.M88.4 R72, [R4+0x400] ;  /* 0x000400000448083b */ /* 0x0006640000000200 */
.L_x_115:
[----:B------:R-:W-:Y:S05]  /*7da0*/  BSYNC B1 ;  /* 0x0000000000017941 */ /* 0x000fea0003800000 */
.L_x_114:
[----:B---3--:R-:W-:Y:S05]  /*7db0*/  VIADD R3, R39, 0x80 ;  /* 0x0000008027037836 */ /* 0x008fea0000000000 */
[----:B------:R-:W-:Y:S04]  /*7dc0*/  SHF.R.U32.HI R3, RZ, 0x15, R3 ;  /* 0x00000015ff037819 */ /* 0x000fe80000011603 */
[----:B------:R-:W-:Y:S11]  /*7dd0*/  LOP3.LUT P0, RZ, R3, 0x3, R82, 0x48, !PT ;  /* 0x0000000303ff7812 */ /* 0x000ff60007804852 */
[----:B------:R-:W-:Y:S02]  /*7de0*/  @!UPT UIADD3 URZ, UPT, UPT, URZ, URZ, URZ ;  /* 0x000000fffffff290 */ /* 0x000fe4000fffe0ff */
[----:B------:R-:W-:Y:S05]  /*7df0*/  @!P0 BRA `(.L_x_119) ;  /* 0x0000000000408947 */ /* 0x000fea0003800000 */
[----:B------:R-:W2:Y:S01]  /*7e00*/  LDCU.64 UR8, c[0x4][0x70] ;  /* 0x01000e00ff0877ac */ /* 0x000ea20008000a00 */
[----:B------:R-:W-:Y:S01]  /*7e10*/  MOV R3, 0x0 ;  /* 0x0000000000037802 */ /* 0x000fe20000000f00 */
[----:B------:R-:W-:Y:S02]  /*7e20*/  HFMA2 R12, -RZ, RZ, 0, 5.9604644775390625e-08 ;  /* 0x00000001ff0c7431 */ /* 0x000fe400000001ff */
[----:B------:R-:W-:Y:S02]  /*7e30*/  IMAD.MOV.U32 R8, RZ, RZ, 0x192 ;  /* 0x00000192ff087424 */ /* 0x000fe400078e00ff */
[----:B------:R-:W-:Y:S01]  /*7e40*/  IMAD.MOV.U32 R13, RZ, RZ, RZ ;  /* 0x000000ffff0d7224 */ /* 0x000fe200078e00ff */
[----:B------:R-:W3:Y:S01]  /*7e50*/  LDCU.64 UR6, c[0x4][0x78] ;  /* 0x01000f00ff0677ac */ /* 0x000ee20008000a00 */
[----:B------:R-:W1:Y:S01]  /*7e60*/  LDC.64 R2, c[0x4][R3] ;  /* 0x0100000003027b82 */ /* 0x000e620000000a00 */
[----:B------:R-:W5:Y:S01]  /*7e70*/  LDCU.64 UR4, c[0x4][0x10] ;  /* 0x01000200ff0477ac */ /* 0x000f620008000a00 */
[----:B--2---:R-:W-:Y:S01]  /*7e80*/  MOV R5, UR9 ;  /* 0x0000000900057c02 */ /* 0x004fe20008000f00 */
[----:B------:R-:W-:Y:S01]  /*7e90*/  IMAD.U32 R4, RZ, RZ, UR8 ;  /* 0x00000008ff047e24 */ /* 0x000fe2000f8e00ff */
[----:B---3--:R-:W-:Y:S01]  /*7ea0*/  MOV R7, UR7 ;  /* 0x0000000700077c02 */ /* 0x008fe20008000f00 */
[----:B------:R-:W-:Y:S01]  /*7eb0*/  IMAD.U32 R6, RZ, RZ, UR6 ;  /* 0x00000006ff067e24 */ /* 0x000fe2000f8e00ff */
[----:B-----5:R-:W-:Y:S01]  /*7ec0*/  MOV R11, UR5 ;  /* 0x00000005000b7c02 */ /* 0x020fe20008000f00 */
[----:B------:R-:W-:Y:S02]  /*7ed0*/  IMAD.U32 R10, RZ, RZ, UR4 ;  /* 0x00000004ff0a7e24 */ /* 0x000fe4000f8e00ff */
[----:B------:R-:W-:Y:S07]  /*7ee0*/  LEPC R20, `(.L_x_119) ;  /* 0x000000001014794e */ /* 0x000fee0000000000 */
[----:B-1--4-:R-:W-:Y:S05]  /*7ef0*/  CALL.ABS.NOINC R2 ;  /* 0x0000000002007343 */ /* 0x012fea0003c00000 */
.L_x_119:
        /* <DEDUP_REMOVED lines=10> */
[----:B--2---:R-:W1:Y:S01]  /*7fa0*/  LDTM.16dp256bit.x8 R4, tmem[UR4+0x80] ;  /* 0x00008004000479ee */ /* 0x004e6200081a0000 */
[----:B------:R-:W-:Y:S02]  /*7fb0*/  LOP3.LUT R44, R75, 0xffff0000, RZ, 0xc0, !PT ;  /* 0xffff00004b2c7812 */ /* 0x000fe400078ec0ff */
[----:B------:R-:W-:Y:S02]  /*7fc0*/  ISETP.NE.AND P0, PT, R93, RZ, PT ;  /* 0x000000ff5d00720c */ /* 0x000fe40003f05270 */
[----:B------:R-:W-:Y:S03]  /*7fd0*/  LEA R103, R46, UR44, 0x3 ;  /* 0x0000002c2e677c11 */ /* 0x000fe6000f8e18ff */
[----:B------:R-:W-:Y:S02]  /*7fe0*/  @P6 LEA R52, R52, UR44, 0x3 ;  /* 0x0000002c34346c11 */ /* 0x000fe4000f8e18ff */
[----:B------:R-:W-:Y:S02]  /*7ff0*/  @P6 SHF.L.U32 R102, R90, 0x1f, RZ ;  /* 0x0000001f5a666819 */ /* 0x000fe400000006ff */
[----:B------:R-:W-:Y:S04]  /*8000*/  @P6 IADD3 R52, PT, PT, R52, 0x40, RZ ;  /* 0x0000004034346810 */ /* 0x000fe80007ffe0ff */
[----:B------:R-:W-:Y:S01]  /*8010*/  @P6 PRMT R63, R63, 0x654, R52 ;  /* 0x000006543f3f6816 */ /* 0x000fe20000000034 */
[C---:B-1----:R-:W-:Y:S01]  /*8020*/  FMUL R0, R38.reuse, R4 ;  /* 0x0000000426007220 */ /* 0x042fe20000400000 */
        /* <DEDUP_REMOVED lines=128> */
.L_x_121:
[----:B------:R-:W-:Y:S05]  /*8830*/  BSYNC.RECONVERGENT B0 ;  /* 0x0000000000007941 */ /* 0x000fea0003800200 */
.L_x_120:
        /* <DEDUP_REMOVED lines=20> */
.L_x_125:
[----:B------:R-:W-:Y:S05]  /*8980*/  BSYNC B0 ;  /* 0x0000000000007941 */ /* 0x000fea0003800000 */
.L_x_124:
[----:B------:R-:W-:Y:S11]  /*8990*/  ISETP.NE.AND P0, PT, R61, RZ, PT ;  /* 0x000000ff3d00720c */ /* 0x000ff60003f05270 */
[----:B------:R-:W-:Y:S02]  /*89a0*/  @!UPT UIADD3 URZ, UPT, UPT, URZ, URZ, URZ ;  /* 0x000000fffffff290 */ /* 0x000fe4000fffe0ff */
[----:B--2---:R-:W-:Y:S01]  /*89b0*/  @P0 IADD3 R0, PT, PT, R91, R62, RZ ;  /* 0x0000003e5b000210 */ /* 0x004fe20007ffe0ff */
[----:B------:R-:W-:Y:S05]  /*89c0*/  @P0 WARPSYNC.ALL ;  /* 0x0000000000000948 */ /* 0x000fea0003800000 */
[----:B------:R2:W3:Y:S04]  /*89d0*/  @P0 LDSM.16.M88.4 R48, [R46+UR44+0x400] ;  /* 0x0004002c2e30083b */ /* 0x0004e80008000200 */
[----:B------:R2:W4:Y:S04]  /*89e0*/  @P0 LDSM.16.M88.4 R56, [R2+0x400] ;  /* 0x000400000238083b */ /* 0x0005280000000200 */
[----:B------:R2:W1:Y:S04]  /*89f0*/  @P0 LDSM.16.M88.4 R64, [R62+0x400] ;  /* 0x000400003e40083b */ /* 0x0004680000000200 */
[----:B------:R2:W1:Y:S02]  /*8a00*/  @P0 LDSM.16.M88.4 R72, [R0+0x400] ;  /* 0x000400000048083b */ /* 0x0004640000000200 */
.L_x_123:
[----:B------:R-:W-:Y:S05]  /*8a10*/  BSYNC B1 ;  /* 0x0000000000017941 */ /* 0x000fea0003800000 */
.L_x_122:
        /* <DEDUP_REMOVED lines=10> */
[----:B------:R-:W3:Y:S01]  /*8ac0*/  LDCU.64 UR6, c[0x4][0x78] ;  /* 0x01000f00ff0677ac */ /* 0x000ee20008000a00 */
[----:B--2---:R-:W2:Y:S01]  /*8ad0*/  LDC.64 R2, c[0x4][R3] ;  /* 0x0100000003027b82 */ /* 0x004ea20000000a00 */
[----:B------:R-:W4:Y:S01]  /*8ae0*/  LDCU.64 UR4, c[0x4][0x10] ;  /* 0x01000200ff0477ac */ /* 0x000f220008000a00 */
[----:B-----5:R-:W-:Y:S01]  /*8af0*/  MOV R5, UR9 ;  /* 0x0000000900057c02 */ /* 0x020fe20008000f00 */
[----:B------:R-:W-:Y:S01]  /*8b00*/  IMAD.U32 R4, RZ, RZ, UR8 ;  /* 0x00000008ff047e24 */ /* 0x000fe2000f8e00ff */
[----:B---3--:R-:W-:Y:S01]  /*8b10*/  MOV R7, UR7 ;  /* 0x0000000700077c02 */ /* 0x008fe20008000f00 */
[----:B------:R-:W-:Y:S01]  /*8b20*/  IMAD.U32 R6, RZ, RZ, UR6 ;  /* 0x00000006ff067e24 */ /* 0x000fe2000f8e00ff */
[----:B----4-:R-:W-:Y:S01]  /*8b30*/  MOV R11, UR5 ;  /* 0x00000005000b7c02 */ /* 0x010fe20008000f00 */
[----:B------:R-:W-:Y:S02]  /*8b40*/  IMAD.U32 R10, RZ, RZ, UR4 ;  /* 0x00000004ff0a7e24 */ /* 0x000fe4000f8e00ff */
[----:B------:R-:W-:Y:S07]  /*8b50*/  LEPC R20, `(.L_x_127) ;  /* 0x000000001014794e */ /* 0x000fee0000000000 */
[----:B-12---:R-:W-:Y:S05]  /*8b60*/  CALL.ABS.NOINC R2 ;  /* 0x0000000002007343 */ /* 0x006fea0003c00000 */
.L_x_127:
[----:B------:R-:W-:Y:S01]  /*8b70*/  ISETP.NE.AND P0, PT, R93, RZ, PT ;  /* 0x000000ff5d00720c */ /* 0x000fe20003f05270 */
[----:B------:R-:W-:Y:S05]  /*8b80*/  WARPSYNC.ALL ;  /* 0x0000000000007948 */ /* 0x000fea0003800000 */
[----:B------:R-:W-:Y:S01]  /*8b90*/  R2UR UR4, R39 ;  /* 0x00000000270472ca */ /* 0x000fe200000e0000 */
[----:B------:R-:W-:Y:S01]  /*8ba0*/  BSSY.RECONVERGENT B0, `(.L_x_128) ;  /* 0x000008d000007945 */ /* 0x000fe20003800200 */
[C---:B---3--:R-:W-:Y:S02]  /*8bb0*/  SHF.L.U32 R40, R48.reuse, 0x10, RZ ;  /* 0x0000001030287819 */ /* 0x048fe400000006ff */
[----:B------:R-:W-:Y:S02]  /*8bc0*/  LOP3.LUT R42, R48, 0xffff0000, RZ, 0xc0, !PT ;  /* 0xffff0000302a7812 */ /* 0x000fe400078ec0ff */
[C---:B------:R-:W-:Y:S02]  /*8bd0*/  SHF.L.U32 R43, R49.reuse, 0x10, RZ ;  /* 0x00000010312b7819 */ /* 0x040fe400000006ff */
[----:B------:R-:W-:Y:S02]  /*8be0*/  LOP3.LUT R44, R49, 0xffff0000, RZ, 0xc0, !PT ;  /* 0xffff0000312c7812 */ /* 0x000fe400078ec0ff */
[C---:B------:R-:W-:Y:S02]  /*8bf0*/  SHF.L.U32 R45, R50.reuse, 0x10, RZ ;  /* 0x00000010322d7819 */ /* 0x040fe400000006ff */
[----:B--2---:R-:W-:Y:S01]  /*8c00*/  LOP3.LUT R46, R50, 0xffff0000, RZ, 0xc0, !PT ;  /* 0xffff0000322e7812 */ /* 0x004fe200078ec0ff */
[----:B------:R-:W2:Y:S01]  /*8c10*/  LDTM.16dp256bit.x8 R4, tmem[UR4+0xc0] ;  /* 0x0000c004000479ee */ /* 0x000ea200081a0000 */
[C---:B------:R-:W-:Y:S01]  /*8c20*/  SHF.L.U32 R47, R51.reuse, 0x10, RZ ;  /* 0x00000010332f7819 */ /* 0x040fe200000006ff */
[----:B------:R-:W-:Y:S01]  /*8c30*/  NOP ;  /* 0x0000000000007918 */ /* 0x000fe20000000000 */
[----:B------:R-:W-:Y:S02]  /*8c40*/  LOP3.LUT R49, R51, 0xffff0000, RZ, 0xc0, !PT ;  /* 0xffff000033317812 */ /* 0x000fe400078ec0ff */
[----:B------:R-:W-:Y:S02]  /*8c50*/  R2UR UR5, R99 ;  /* 0x00000000630572ca */ /* 0x000fe400000e0000 */
[C---:B----4-:R-:W-:Y:S02]  /*8c60*/  SHF.L.U32 R48, R56.reuse, 0x10, RZ ;  /* 0x0000001038307819 */ /* 0x050fe400000006ff */
[----:B------:R-:W-:Y:S02]  /*8c70*/  LOP3.LUT R51, R56, 0xffff0000, RZ, 0xc0, !PT ;  /* 0xffff000038337812 */ /* 0x000fe400078ec0ff */
[C---:B------:R-:W-:Y:S02]  /*8c80*/  SHF.L.U32 R50, R57.reuse, 0x10, RZ ;  /* 0x0000001039327819 */ /* 0x040fe400000006ff */
[----:B-1----:R-:W-:Y:S02]  /*8c90*/  LOP3.LUT R52, R57, 0xffff0000, RZ, 0xc0, !PT ;  /* 0xffff000039347812 */ /* 0x002fe400078ec0ff */
[C---:B------:R-:W-:Y:S02]  /*8ca0*/  SHF.L.U32 R53, R58.reuse, 0x10, RZ ;  /* 0x000000103a357819 */ /* 0x040fe400000006ff */
[----:B------:R-:W-:Y:S01]  /*8cb0*/  LOP3.LUT R54, R58, 0xffff0000, RZ, 0xc0, !PT ;  /* 0xffff00003a367812 */ /* 0x000fe200078ec0ff */
[----:B------:R-:W-:Y:S01]  /*8cc0*/  UIADD3 UR4, UPT, UPT, UR5, 0xb0, URZ ;  /* 0x000000b005047890 */ /* 0x000fe2000fffe0ff */
[C---:B------:R-:W-:Y:S02]  /*8cd0*/  SHF.L.U32 R55, R59.reuse, 0x10, RZ ;  /* 0x000000103b377819 */ /* 0x040fe400000006ff */
[----:B------:R-:W-:Y:S01]  /*8ce0*/  LOP3.LUT R56, R59, 0xffff0000, RZ, 0xc0, !PT ;  /* 0xffff00003b387812 */ /* 0x000fe200078ec0ff */
[----:B------:R-:W-:Y:S01]  /*8cf0*/  UPRMT UR4, UR47, 0x654, UR4 ;  /* 0x000006542f047896 */ /* 0x000fe20008000004 */
[----:B------:R-:W-:Y:S01]  /*8d00*/  SHF.L.U32 R57, R64, 0x10, RZ ;  /* 0x0000001040397819 */ /* 0x000fe200000006ff */
[C---:B--2---:R-:W-:Y:S01]  /*8d10*/  FMUL R4, R38.reuse, R4 ;  /* 0x0000000426047220 */ /* 0x044fe20000400000 */
[C---:B------:R-:W-:Y:S01]  /*8d20*/  FMUL R5, R38.reuse, R5 ;  /* 0x0000000526057220 */ /* 0x040fe20000400000 */
[----:B------:R-:W-:Y:S01]  /*8d30*/  FMUL R6, R38, R6 ;  /* 0x0000000626067220 */ /* 0x000fe20000400000 */
[----:B------:R-:W-:Y:S01]  /*8d40*/  LOP3.LUT R58, R64, 0xffff0000, RZ, 0xc0, !PT ;  /* 0xffff0000403a7812 */ /* 0x000fe200078ec0ff */
[C---:B------:R-:W-:Y:S01]  /*8d50*/  FFMA R4, R41.reuse, R40, R4 ;  /* 0x0000002829047223 */ /* 0x040fe20000000004 */
[----:B------:R-:W-:Y:S01]  /*8d60*/  FFMA R5, R41, R42, R5 ;  /* 0x0000002a29057223 */ /* 0x000fe20000000005 */
[----:B------:R-:W-:Y:S01]  /*8d70*/  SHF.L.U32 R59, R65, 0x10, RZ ;  /* 0x00000010413b7819 */ /* 0x000fe200000006ff */
[----:B------:R-:W-:Y:S01]  /*8d80*/  SYNCS.ARRIVE.TRANS64.RED.A1T0 RZ, [UR4], RZ ;  /* 0x000000ffffff79a7 */ /* 0x000fe20008100404 */
[----:B------:R-:W-:Y:S01]  /*8d90*/  FFMA R6, R41, R43, R6 ;  /* 0x0000002b29067223 */ /* 0x000fe20000000006 */
[C---:B------:R-:W-:Y:S01]  /*8da0*/  FMUL R7, R38.reuse, R7 ;  /* 0x0000000726077220 */ /* 0x040fe20000400000 */
[----:B------:R-:W-:Y:S01]  /*8db0*/  LOP3.LUT R60, R65, 0xffff0000, RZ, 0xc0, !PT ;  /* 0xffff0000413c7812 */ /* 0x000fe200078ec0ff */
[C---:B------:R-:W-:Y:S01]  /*8dc0*/  FMUL R8, R38.reuse, R8 ;  /* 0x0000000826087220 */ /* 0x040fe20000400000 */
[----:B------:R-:W-:Y:S01]  /*8dd0*/  F2FP.BF16.F32.PACK_AB R104, R5, R4 ;  /* 0x000000040568723e */ /* 0x000fe200000010ff */
[C---:B------:R-:W-:Y:S01]  /*8de0*/  FFMA R7, R41.reuse, R44, R7 ;  /* 0x0000002c29077223 */ /* 0x040fe20000000007 */
[----:B------:R-:W-:Y:S01]  /*8df0*/  FMUL R9, R38, R9 ;  /* 0x0000000926097220 */ /* 0x000fe20000400000 */
[----:B------:R-:W-:Y:S01]  /*8e00*/  FFMA R8, R41, R45, R8 ;  /* 0x0000002d29087223 */ /* 0x000fe20000000008 */
[----:B------:R-:W-:Y:S01]  /*8e10*/  SHF.L.U32 R61, R66, 0x10, RZ ;  /* 0x00000010423d7819 */ /* 0x000fe200000006ff */
[C---:B------:R-:W-:Y:S01]  /*8e20*/  FMUL R0, R38.reuse, R10 ;  /* 0x0000000a26007220 */ /* 0x040fe20000400000 */
[----:B------:R-:W-:Y:S01]  /*8e30*/  F2FP.BF16.F32.PACK_AB R105, R7, R6 ;  /* 0x000000060769723e */ /* 0x000fe200000010ff */
[C---:B------:R-:W-:Y:S01]  /*8e40*/  FFMA R9, R41.reuse, R46, R9 ;  /* 0x0000002e29097223 */ /* 0x040fe20000000009 */
[----:B------:R-:W-:Y:S01]  /*8e50*/  FMUL R2, R38, R11 ;  /* 0x0000000b26027220 */ /* 0x000fe20000400000 */
[----:B------:R-:W-:Y:S01]  /*8e60*/  FFMA R0, R41, R47, R0 ;  /* 0x0000002f29007223 */ /* 0x000fe20000000000 */
[----:B------:R-:W-:Y:S01]  /*8e70*/  LOP3.LUT R62, R66, 0xffff0000, RZ, 0xc0, !PT ;  /* 0xffff0000423e7812 */ /* 0x000fe200078ec0ff */
[C---:B------:R-:W-:Y:S01]  /*8e80*/  FMUL R3, R38.reuse, R12 ;  /* 0x0000000c26037220 */ /* 0x040fe20000400000 */
[----:B------:R-:W-:Y:S01]  /*8e90*/  F2FP.BF16.F32.PACK_AB R106, R9, R8 ;  /* 0x00000008096a723e */ /* 0x000fe200000010ff */
[C---:B------:R-:W-:Y:S01]  /*8ea0*/  FFMA R2, R41.reuse, R49, R2 ;  /* 0x0000003129027223 */ /* 0x040fe20000000002 */
[C---:B------:R-:W-:Y:S01]  /*8eb0*/  FMUL R10, R38.reuse, R13 ;  /* 0x0000000d260a7220 */ /* 0x040fe20000400000 */
[----:B------:R-:W-:Y:S01]  /*8ec0*/  FFMA R3, R41, R48, R3 ;  /* 0x0000003029037223 */ /* 0x000fe20000000003 */
[----:B------:R-:W-:Y:S01]  /*8ed0*/  SHF.L.U32 R63, R67, 0x10, RZ ;  /* 0x00000010433f7819 */ /* 0x000fe200000006ff */
[----:B------:R-:W-:Y:S01]  /*8ee0*/  FMUL R11, R38, R14 ;  /* 0x0000000e260b7220 */ /* 0x000fe20000400000 */
[----:B------:R-:W-:Y:S01]  /*8ef0*/  F2FP.BF16.F32.PACK_AB R107, R2, R0 ;  /* 0x00000000026b723e */ /* 0x000fe200000010ff */
[C---:B------:R-:W-:Y:S01]  /*8f00*/  FFMA R10, R41.reuse, R51, R10 ;  /* 0x00000033290a7223 */ /* 0x040fe2000000000a */
[----:B------:R-:W-:Y:S01]  /*8f10*/  FMUL R15, R38, R15 ;  /* 0x0000000f260f7220 */ /* 0x000fe20000400000 */
[----:B------:R-:W-:Y:S01]  /*8f20*/  FFMA R11, R41, R50, R11 ;  /* 0x00000032290b7223 */ /* 0x000fe2000000000b */
[----:B------:R-:W-:Y:S01]  /*8f30*/  LOP3.LUT R64, R67, 0xffff0000, RZ, 0xc0, !PT ;  /* 0xffff000043407812 */ /* 0x000fe200078ec0ff */
[----:B------:R1:W-:Y:S01]  /*8f40*/  STSM.16.M88.4 [R98+0x6400], R104 ;  /* 0x0064006862007844 */ /* 0x0003e20000000200 */
[----:B------:R-:W-:Y:S01]  /*8f50*/  F2FP.BF16.F32.PACK_AB R108, R10, R3 ;  /* 0x000000030a6c723e */ /* 0x000fe200000010ff */
[C---:B------:R-:W-:Y:S01]  /*8f60*/  FFMA R15, R41.reuse, R52, R15 ;  /* 0x00000034290f7223 */ /* 0x040fe2000000000f */
[C---:B------:R-:W-:Y:S01]  /*8f70*/  FMUL R12, R38.reuse, R16 ;  /* 0x00000010260c7220 */ /* 0x040fe20000400000 */
[C---:B------:R-:W-:Y:S01]  /*8f80*/  FMUL R13, R38.reuse, R17 ;  /* 0x00000011260d7220 */ /* 0x040fe20000400000 */
[----:B------:R-:W-:Y:S01]  /*8f90*/  FMUL R14, R38, R18 ;  /* 0x00000012260e7220 */ /* 0x000fe20000400000 */
[----:B------:R-:W-:Y:S01]  /*8fa0*/  SHF.L.U32 R65, R72, 0x10, RZ ;  /* 0x0000001048417819 */ /* 0x000fe200000006ff */
[----:B------:R-:W-:Y:S01]  /*8fb0*/  FFMA R12, R41, R53, R12 ;  /* 0x00000035290c7223 */ /* 0x000fe2000000000c */
[----:B------:R-:W-:Y:S01]  /*8fc0*/  F2FP.BF16.F32.PACK_AB R109, R15, R11 ;  /* 0x0000000b0f6d723e */ /* 0x000fe200000010ff */
[C---:B------:R-:W-:Y:S01]  /*8fd0*/  FFMA R13, R41.reuse, R54, R13 ;  /* 0x00000036290d7223 */ /* 0x040fe2000000000d */
[----:B------:R-:W-:Y:S01]  /*8fe0*/  FFMA R14, R41, R55, R14 ;  /* 0x00000037290e7223 */ /* 0x000fe2000000000e */
[----:B------:R-:W-:Y:S01]  /*8ff0*/  FMUL R19, R38, R19 ;  /* 0x0000001326137220 */ /* 0x000fe20000400000 */
[----:B------:R-:W-:Y:S01]  /*9000*/  LOP3.LUT R66, R72, 0xffff0000, RZ, 0xc0, !PT ;  /* 0xffff000048427812 */ /* 0x000fe200078ec0ff */
[C---:B------:R-:W-:Y:S01]  /*9010*/  FMUL R16, R38.reuse, R20 ;  /* 0x0000001426107220 */ /* 0x040fe20000400000 */
[----:B------:R-:W-:Y:S01]  /*9020*/  F2FP.BF16.F32.PACK_AB R110, R13, R12 ;  /* 0x0000000c0d6e723e */ /* 0x000fe200000010ff */
[C---:B------:R-:W-:Y:S01]  /*9030*/  FFMA R19, R41.reuse, R56, R19 ;  /* 0x0000003829137223 */ /* 0x040fe20000000013 */
[C---:B------:R-:W-:Y:S01]  /*9040*/  FMUL R17, R38.reuse, R21 ;  /* 0x0000001526117220 */ /* 0x040fe20000400000 */
[----:B------:R-:W-:Y:S01]  /*9050*/  FFMA R16, R41, R57, R16 ;  /* 0x0000003929107223 */ /* 0x000fe20000000010 */
[----:B------:R-:W-:Y:S01]  /*9060*/  SHF.L.U32 R67, R73, 0x10, RZ ;  /* 0x0000001049437819 */ /* 0x000fe200000006ff */
[C---:B------:R-:W-:Y:S01]  /*9070*/  FMUL R18, R38.reuse, R22 ;  /* 0x0000001626127220 */ /* 0x040fe20000400000 */
[----:B------:R-:W-:Y:S01]  /*9080*/  F2FP.BF16.F32.PACK_AB R111, R19, R14 ;  /* 0x0000000e136f723e */ /* 0x000fe200000010ff */
[C---:B------:R-:W-:Y:S01]  /*9090*/  FFMA R17, R41.reuse, R58, R17 ;  /* 0x0000003a29117223 */ /* 0x040fe20000000011 */
[C---:B------:R-:W-:Y:S01]  /*90a0*/  FMUL R23, R38.reuse, R23 ;  /* 0x0000001726177220 */ /* 0x040fe20000400000 */
        /* <DEDUP_REMOVED lines=12> */
[C---:B------:R-:W-:Y:S01]  /*9170*/  FMUL R27, R38.reuse, R27 ;  /* 0x0000001b261b7220 */ /* 0x040fe20000400000 */
[C---:B------:R-:W-:Y:S01]  /*9180*/  FMUL R24, R38.reuse, R28 ;  /* 0x0000001c26187220 */ /* 0x040fe20000400000 */
[C---:B------:R-:W-:Y:S01]  /*9190*/  FMUL R25, R38.reuse, R29 ;  /* 0x0000001d26197220 */ /* 0x040fe20000400000 */
[C---:B------:R-:W-:Y:S01]  /*91a0*/  FFMA R22, R41.reuse, R63, R22 ;  /* 0x0000003f29167223 */ /* 0x040fe20000000016 */
[C---:B------:R-:W-:Y:S01]  /*91b0*/  FMUL R26, R38.reuse, R30 ;  /* 0x0000001e261a7220 */ /* 0x040fe20000400000 */
[C---:B------:R-:W-:Y:S01]  /*91c0*/  FFMA R27, R41.reuse, R64, R27 ;  /* 0x00000040291b7223 */ /* 0x040fe2000000001b */
[----:B------:R-:W-:Y:S01]  /*91d0*/  FMUL R31, R38, R31 ;  /* 0x0000001f261f7220 */ /* 0x000fe20000400000 */
[C---:B------:R-:W-:Y:S01]  /*91e0*/  FFMA R24, R41.reuse, R65, R24 ;  /* 0x0000004129187223 */ /* 0x040fe20000000018 */
[----:B------:R-:W-:Y:S01]  /*91f0*/  LOP3.LUT R70, R74, 0xffff0000, RZ, 0xc0, !PT ;  /* 0xffff00004a467812 */ /* 0x000fe200078ec0ff */
[C---:B------:R-:W-:Y:S01]  /*9200*/  FMUL R28, R38.reuse, R32 ;  /* 0x00000020261c7220 */ /* 0x040fe20000400000 */
[----:B------:R-:W-:Y:S01]  /*9210*/  FFMA R25, R41, R66, R25 ;  /* 0x0000004229197223 */ /* 0x000fe20000000019 */
[----:B------:R-:W-:Y:S01]  /*9220*/  SHF.L.U32 R71, R75, 0x10, RZ ;  /* 0x000000104b477819 */ /* 0x000fe200000006ff */
[C---:B------:R-:W-:Y:S01]  /*9230*/  FMUL R29, R38.reuse, R33 ;  /* 0x00000021261d7220 */ /* 0x040fe20000400000 */
[----:B------:R-:W-:Y:S01]  /*9240*/  FFMA R26, R41, R67, R26 ;  /* 0x00000043291a7223 */ /* 0x000fe2000000001a */
[----:B------:R-:W-:Y:S01]  /*9250*/  LOP3.LUT R72, R75, 0xffff0000, RZ, 0xc0, !PT ;  /* 0xffff00004b487812 */ /* 0x000fe200078ec0ff */
        /* <DEDUP_REMOVED lines=33> */
.L_x_129:
[----:B------:R-:W-:Y:S05]  /*9470*/  BSYNC.RECONVERGENT B0 ;  /* 0x0000000000007941 */ /* 0x000fea0003800200 */
.L_x_128:
[----:B------:R-:W-:Y:S01]  /*9480*/  BAR.SYNC.DEFER_BLOCKING 0x1, 0x80 ;  /* 0x0042000000007b1d */ /* 0x000fe20000010000 */
[----:B------:R-:W-:Y:S01]  /*9490*/  UISETP.NE.AND UP0, UPT, UR52, -0x4, UPT ;  /* 0xfffffffc3400788c */ /* 0x000fe2000bf05270 */
[----:B------:R-:W-:Y:S08]  /*94a0*/  IADD3 R0, PT, PT, R36, 0x1, RZ ;  /* 0x0000000124007810 */ /* 0x000ff00007ffe0ff */
[----:B------:R-:W-:Y:S05]  /*94b0*/  BRA.U !UP0, `(.L_x_130) ;  /* 0x0000000108287547 */ /* 0x000fea000b800000 */
[----:B------:R-:W-:Y:S01]  /*94c0*/  ISETP.NE.AND P0, PT, R96, RZ, PT ;  /* 0x000000ff6000720c */ /* 0x000fe20003f05270 */
[----:B------:R-:W-:Y:S01]  /*94d0*/  IMAD.U32 R3, RZ, RZ, UR46 ;  /* 0x0000002eff037e24 */ /* 0x000fe2000f8e00ff */
[----:B------:R-:W-:Y:S01]  /*94e0*/  UIADD3 UR4, UPT, UPT, UR46, 0x1, URZ ;  /* 0x000000012e047890 */ /* 0x000fe2000fffe0ff */
[----:B------:R-:W-:Y:S03]  /*94f0*/  IMAD.U32 R2, RZ, RZ, UR47 ;  /* 0x0000002fff027e24 */ /* 0x000fe6000f8e00ff */
[----:B------:R-:W-:Y:S04]  /*9500*/  UISETP.NE.AND UP0, UPT, UR4, 0x4, UPT ;  /* 0x000000040400788c */ /* 0x000fe8000bf05270 */
[----:B------:R-:W-:Y:S03]  /*9510*/  USEL UR46, UR4, URZ, UP0 ;  /* 0x000000ff042e7287 */ /* 0x000fe60008000000 */
[----:B------:R-:W-:Y:S05]  /*9520*/  @P0 LEA R3, R3, UR44, 0x3 ;  /* 0x0000002c03030c11 */ /* 0x000fea000f8e18ff */
[----:B------:R-:W-:Y:S05]  /*9530*/  @P0 VIADD R3, R3, 0x40 ;  /* 0x0000004003030836 */ /* 0x000fea0000000000 */
[----:B------:R-:W-:Y:S04]  /*9540*/  @P0 PRMT R2, R2, 0x654, R3 ;  /* 0x0000065402020816 */ /* 0x000fe80000000003 */
[----:B------:R2:W-:Y:S03]  /*9550*/  @P0 SYNCS.ARRIVE.TRANS64.RED.A1T0 RZ, [R2+URZ], RZ ;  /* 0x000000ff02ff09a7 */ /* 0x0005e600081004ff */
.L_x_130:
[----:B------:R-:W-:Y:S01]  /*9560*/  R2UR UR4, R83 ;  /* 0x00000000530472ca */ /* 0x000fe200000e0000 */
[----:B------:R-:W-:Y:S01]  /*9570*/  UISETP.NE.AND UP0, UPT, UR62, URZ, UPT ;  /* 0x000000ff3e00728c */ /* 0x000fe2000bf05270 */
[----:B------:R-:W-:Y:S01]  /*9580*/  ISETP.NE.AND P0, PT, R87, 0x2, PT ;  /* 0x000000025700780c */ /* 0x000fe20003f05270 */
[----:B------:R-:W-:Y:S01]  /*9590*/  UIADD3 UR28, UPT, UPT, UR37, UR63, URZ ;  /* 0x0000003f251c7290 */ /* 0x000fe2000fffe0ff */
[----:B------:R-:W-:Y:S01]  /*95a0*/  ISETP.NE.AND P1, PT, R0, 0x4, PT ;  /* 0x000000040000780c */ /* 0x000fe20003f25270 */
[----:B------:R-:W-:Y:S01]  /*95b0*/  UIADD3 UR52, UPT, UPT, UR52, 0x4, URZ ;  /* 0x0000000434347890 */ /* 0x000fe2000fffe0ff */
[----:B------:R-:W-:Y:S01]  /*95c0*/  SEL R3, RZ, 0x1, P0 ;  /* 0x00000001ff037807 */ /* 0x000fe20000000000 */
[----:B------:R-:W-:Y:S01]  /*95d0*/  UMOV UR36, UR61 ;  /* 0x0000003d00247c82 */ /* 0x000fe20008000000 */
[----:B--2---:R-:W-:Y:S02]  /*95e0*/  SEL R2, RZ, 0x1, P1 ;  /* 0x00000001ff027807 */ /* 0x004fe40000800000 */
[----:B------:R-:W-:Y:S02]  /*95f0*/  LOP3.LUT R88, R88, R3, RZ, 0x3c, !PT ;  /* 0x0000000358587212 */ /* 0x000fe400078e3cff */
[----:B------:R-:W-:Y:S01]  /*9600*/  LOP3.LUT R89, R89, R2, RZ, 0x3c, !PT ;  /* 0x0000000259597212 */ /* 0x000fe200078e3cff */
[----:B------:R-:W-:Y:S01]  /*9610*/  UIADD3 UR24, UPT, UPT, UR38, UR4, URZ ;  /* 0x0000000426187290 */ /* 0x000fe2000fffe0ff */
[----:B------:R-:W-:Y:S02]  /*9620*/  SEL R87, R87, RZ, P0 ;  /* 0x000000ff57577207 */ /* 0x000fe40000000000 */
[----:B------:R-:W-:Y:S01]  /*9630*/  SEL R36, R0, RZ, P1 ;  /* 0x000000ff00247207 */ /* 0x000fe20000800000 */
[----:B------:R-:W-:Y:S08]  /*9640*/  BRA.U UP0, `(.L_x_131) ;  /* 0xffffffbd00907547 */ /* 0x000ff0000b83ffff */
[----:B------:R-:W-:-:S13]  /*9650*/  R2UR UR4, R84 ;  /* 0x00000000540472ca */ /* 0x000fda00000e0000 */
[----:B------:R-:W-:-:S09]  /*9660*/  UISETP.NE.AND UP0, UPT, UR4, URZ, UPT ;  /* 0x000000ff0400728c */ /* 0x000fd2000bf05270 */
[----:B------:R-:W-:Y:S05]  /*9670*/  BRA.U !UP0, `(.L_x_132) ;  /* 0x0000000108487547 */ /* 0x000fea000b800000 */
[----:B------:R-:W2:Y:S02]  /*9680*/  LDCU.64 UR4, c[0x0][0x890] ;  /* 0x00011200ff0477ac */ /* 0x000ea40008000a00 */
[----:B--2---:R-:W-:-:S04]  /*9690*/  UISETP.NE.U32.AND UP0, UPT, UR4, URZ, UPT ;  /* 0x000000ff0400728c */ /* 0x004fc8000bf05070 */
[----:B------:R-:W-:-:S09]  /*96a0*/  UISETP.NE.AND.EX UP0, UPT, UR5, URZ, UPT, UP0 ;  /* 0x000000ff0500728c */ /* 0x000fd2000bf05300 */
[----:B------:R-:W-:Y:S05]  /*96b0*/  BRA.U UP0, `(.L_x_133) ;  /* 0x00000001000c7547 */ /* 0x000fea000b800000 */
[----:B------:R-:W-:-:S13]  /*96c0*/  FSETP.NEU.AND P0, PT, R41, RZ, PT ;  /* 0x000000ff2900720b */ /* 0x000fda0003f0d000 */
[----:B------:R-:W-:Y:S05]  /*96d0*/  @!P0 EXIT ;  /* 0x000000000000894d */ /* 0x000fea0003800000 */
[----:B------:R-:W-:Y:S05]  /*96e0*/  BRA `(.L_x_132) ;  /* 0x00000000002c7947 */ /* 0x000fea0003800000 */
.L_x_133:
[----:B------:R-:W-:Y:S01]  /*96f0*/  ISETP.NE.AND P0, PT, R86, RZ, PT ;  /* 0x000000ff5600720c */ /* 0x000fe20003f05270 */
[----:B------:R-:W-:-:S12]  /*9700*/  BSSY.RECONVERGENT B0, `(.L_x_132) ;  /* 0x0000009000007945 */ /* 0x000fd80003800200 */
[----:B------:R-:W-:Y:S05]  /*9710*/  @P0 BRA `(.L_x_134) ;  /* 0x0000000000140947 */ /* 0x000fea0003800000 */
[----:B------:R-:W2:Y:S02]  /*9720*/  LDCU.64 UR4, c[0x0][0x888] ;  /* 0x00011100ff0477ac */ /* 0x000ea40008000a00 */
[----:B--2---:R-:W-:-:S04]  /*9730*/  ISETP.NE.U32.AND P0, PT, RZ, UR4, PT ;  /* 0x00000004ff007c0c */ /* 0x004fc8000bf05070 */
[----:B------:R-:W-:-:S13]  /*9740*/  ISETP.NE.AND.EX P0, PT, RZ, UR5, PT, P0 ;  /* 0x00000005ff007c0c */ /* 0x000fda000bf05300 */
[----:B------:R-:W-:Y:S05]  /*9750*/  @!P0 EXIT ;  /* 0x000000000000894d */ /* 0x000fea0003800000 */
[----:B------:R-:W-:Y:S05]  /*9760*/  BRA `(.L_x_135) ;  /* 0x0000000000087947 */ /* 0x000fea0003800000 */
.L_x_134:
[----:B------:R-:W-:-:S13]  /*9770*/  FSETP.NEU.AND P0, PT, R41, RZ, PT ;  /* 0x000000ff2900720b */ /* 0x000fda0003f0d000 */
[----:B------:R-:W-:Y:S05]  /*9780*/  @!P0 EXIT ;  /* 0x000000000000894d */ /* 0x000fea0003800000 */
.L_x_135:
[----:B------:R-:W-:Y:S05]  /*9790*/  BSYNC.RECONVERGENT B0 ;  /* 0x0000000000007941 */ /* 0x000fea0003800200 */
.L_x_132:
[----:B------:R-:W-:Y:S01]  /*97a0*/  ULEA UR4, UR46, UR44, 0x3 ;  /* 0x0000002c2e047291 */ /* 0x000fe2000f8e18ff */
[----:B------:R-:W-:-:S04]  /*97b0*/  DEPBAR.LE SB0, 0x0 ;  /* 0x000080000000791a */ /* 0x000fc80000000000 */
[----:B------:R-:W-:-:S04]  /*97c0*/  UIADD3 UR4, UPT, UPT, UR4, 0x40, URZ ;  /* 0x0000004004047890 */ /* 0x000fc8000fffe0ff */
[----:B------:R-:W-:-:S09]  /*97d0*/  UPRMT UR4, UR47, 0x654, UR4 ;  /* 0x000006542f047896 */ /* 0x000fd20008000004 */
[----:B------:R-:W-:Y:S01]  /*97e0*/  SYNCS.ARRIVE.TRANS64.RED.A1T0 RZ, [UR4], RZ ;  /* 0x000000ffffff79a7 */ /* 0x000fe20008100404 */
[----:B------:R-:W-:Y:S05]  /*97f0*/  EXIT ;  /* 0x000000000000794d */ /* 0x000fea0003800000 */
.L_x_24:
[----:B---3--:R3:W4:Y:S02]  /*9800*/  SYNCS.PHASECHK.TRANS64.TRYWAIT P0, [R3+URZ+0xe0], R2 ;  /* 0x0000e002030075a7 */ /* 0x00872400080011ff */
[----:B----4-:R-:W-:Y:S05]  /*9810*/  @!P0 NANOSLEEP.SYNCS 0x989680 ;  /* 0x009896800000895d */ /* 0x010fea0003900000 */
[----:B------:R-:W4:Y:S02]  /*9820*/  @!P0 SYNCS.PHASECHK.TRANS64 P0, [R3+URZ+0xe0], R2 ;  /* 0x0000e002030085a7 */ /* 0x000f2400080010ff */
[----:B----4-:R-:W-:Y:S05]  /*9830*/  @!P0 BRA `(.L_x_24) ;  /* 0xfffffffc00f08947 */ /* 0x010fea000383ffff */
[----:B------:R-:W-:Y:S05]  /*9840*/  BRA `(.L_x_136) ;  /* 0xffffff7c00f87947 */ /* 0x000fea000383ffff */
.L_x_27:
[----:B--2---:R-:W-:-:S07]  /*9850*/  MOV R0, UR33 ;  /* 0x0000002100007c02 */ /* 0x004fce0008000f00 */
.L_x_137:
[----:B--2---:R2:W3:Y:S02]  /*9860*/  SYNCS.PHASECHK.TRANS64.TRYWAIT P0, [R0+URZ+0x10], R3 ;  /* 0x00001003000075a7 */ /* 0x0044e400080011ff */
[----:B---3--:R-:W-:Y:S05]  /*9870*/  @!P0 NANOSLEEP.SYNCS 0x989680 ;  /* 0x009896800000895d */ /* 0x008fea0003900000 */
[----:B------:R-:W3:Y:S02]  /*9880*/  @!P0 SYNCS.PHASECHK.TRANS64 P0, [R0+URZ+0x10], R3 ;  /* 0x00001003000085a7 */ /* 0x000ee400080010ff */
[----:B---3--:R-:W-:Y:S05]  /*9890*/  @!P0 BRA `(.L_x_137) ;  /* 0xfffffffc00f08947 */ /* 0x008fea000383ffff */
[----:B------:R-:W-:Y:S05]  /*98a0*/  BRA `(.L_x_26) ;  /* 0xffffff8000407947 */ /* 0x000fea000383ffff */
.L_x_34:
[----:B-1----:R-:W-:-:S07]  /*98b0*/  MOV R0, UR33 ;  /* 0x0000002100007c02 */ /* 0x002fce0008000f00 */
.L_x_138:
[----:B-1----:R1:W2:Y:S02]  /*98c0*/  SYNCS.PHASECHK.TRANS64.TRYWAIT P0, [R0+URZ+0x10], R3 ;  /* 0x00001003000075a7 */ /* 0x0022a400080011ff */
[----:B--2---:R-:W-:Y:S05]  /*98d0*/  @!P0 NANOSLEEP.SYNCS 0x989680 ;  /* 0x009896800000895d */ /* 0x004fea0003900000 */
[----:B------:R-:W2:Y:S02]  /*98e0*/  @!P0 SYNCS.PHASECHK.TRANS64 P0, [R0+URZ+0x10], R3 ;  /* 0x00001003000085a7 */ /* 0x000ea400080010ff */
[----:B--2---:R-:W-:Y:S05]  /*98f0*/  @!P0 BRA `(.L_x_138) ;  /* 0xfffffffc00f08947 */ /* 0x004fea000383ffff */
[----:B------:R-:W-:Y:S05]  /*9900*/  BRA `(.L_x_33) ;  /* 0xffffff8400307947 */ /* 0x000fea000383ffff */
.L_x_39:
[----:B-1----:R1:W2:Y:S02]  /*9910*/  SYNCS.PHASECHK.TRANS64.TRYWAIT P0, [R3+URZ+0x70], R0 ;  /* 0x00007000030075a7 */ /* 0x0022a400080011ff */
[----:B--2---:R-:W-:Y:S05]  /*9920*/  @!P0 NANOSLEEP.SYNCS 0x989680 ;  /* 0x009896800000895d */ /* 0x004fea0003900000 */
[----:B------:R-:W2:Y:S02]  /*9930*/  @!P0 SYNCS.PHASECHK.TRANS64 P0, [R3+URZ+0x70], R0 ;  /* 0x00007000030085a7 */ /* 0x000ea400080010ff */
[----:B--2---:R-:W-:Y:S05]  /*9940*/  @!P0 BRA `(.L_x_39) ;  /* 0xfffffffc00f08947 */ /* 0x004fea000383ffff */
[----:B------:R-:W-:Y:S05]  /*9950*/  BRA `(.L_x_139) ;  /* 0xffffff8800007947 */ /* 0x000fea000383ffff */
.L_x_43:
[----:B-1----:R-:W-:-:S07]  /*9960*/  MOV R0, UR4 ;  /* 0x0000000400007c02 */ /* 0x002fce0008000f00 */
.L_x_140:
[----:B-1----:R1:W2:Y:S02]  /*9970*/  SYNCS.PHASECHK.TRANS64.TRYWAIT P0, [R0+URZ], R3 ;  /* 0x00000003000075a7 */ /* 0x0022a400080011ff */
[----:B--2---:R-:W-:Y:S05]  /*9980*/  @!P0 NANOSLEEP.SYNCS 0x989680 ;  /* 0x009896800000895d */ /* 0x004fea0003900000 */
[----:B------:R-:W2:Y:S02]  /*9990*/  @!P0 SYNCS.PHASECHK.TRANS64 P0, [R0+URZ], R3 ;  /* 0x00000003000085a7 */ /* 0x000ea400080010ff */
[----:B--2---:R-:W-:Y:S05]  /*99a0*/  @!P0 BRA `(.L_x_140) ;  /* 0xfffffffc00f08947 */ /* 0x004fea000383ffff */
[----:B------:R-:W-:Y:S05]  /*99b0*/  BRA `(.L_x_141) ;  /* 0xffffff8c00a87947 */ /* 0x000fea000383ffff */
.L_x_46:
[----:B--2---:R2:W3:Y:S02]  /*99c0*/  SYNCS.PHASECHK.TRANS64.TRYWAIT P0, [R2+URZ+0xd0], R5 ;  /* 0x0000d005020075a7 */ /* 0x0044e400080011ff */
[----:B---3--:R-:W-:Y:S05]  /*99d0*/  @!P0 NANOSLEEP.SYNCS 0x989680 ;  /* 0x009896800000895d */ /* 0x008fea0003900000 */
[----:B------:R-:W3:Y:S02]  /*99e0*/  @!P0 SYNCS.PHASECHK.TRANS64 P0, [R2+URZ+0xd0], R5 ;  /* 0x0000d005020085a7 */ /* 0x000ee400080010ff */
[----:B---3--:R-:W-:Y:S05]  /*99f0*/  @!P0 BRA `(.L_x_46) ;  /* 0xfffffffc00f08947 */ /* 0x008fea000383ffff */
[----:B------:R-:W-:Y:S05]  /*9a00*/  BRA `(.L_x_142) ;  /* 0xffffff9000047947 */ /* 0x000fea000383ffff */
.L_x_47:
[----:B------:R-:W-:-:S07]  /*9a10*/  MOV R2, UR4 ;  /* 0x0000000400027c02 */ /* 0x000fce0008000f00 */
.L_x_143:
[----:B--2---:R2:W3:Y:S02]  /*9a20*/  SYNCS.PHASECHK.TRANS64.TRYWAIT P0, [R2+URZ+0x80], R5 ;  /* 0x00008005020075a7 */ /* 0x0044e400080011ff */
[----:B---3--:R-:W-:Y:S05]  /*9a30*/  @!P0 NANOSLEEP.SYNCS 0x989680 ;  /* 0x009896800000895d */ /* 0x008fea0003900000 */
[----:B------:R-:W3:Y:S02]  /*9a40*/  @!P0 SYNCS.PHASECHK.TRANS64 P0, [R2+URZ+0x80], R5 ;  /* 0x00008005020085a7 */ /* 0x000ee400080010ff */
[----:B---3--:R-:W-:Y:S05]  /*9a50*/  @!P0 BRA `(.L_x_143) ;  /* 0xfffffffc00f08947 */ /* 0x008fea000383ffff */
[----:B------:R-:W-:Y:S05]  /*9a60*/  BRA `(.L_x_144) ;  /* 0xffffff9000147947 */ /* 0x000fea000383ffff */
.L_x_48:
[----:B--2---:R2:W3:Y:S02]  /*9a70*/  SYNCS.PHASECHK.TRANS64.TRYWAIT P1, [R2+URZ+0x70], R5 ;  /* 0x00007005020075a7 */ /* 0x0044e400080211ff */
[----:B---3--:R-:W-:Y:S05]  /*9a80*/  @!P1 NANOSLEEP.SYNCS 0x989680 ;  /* 0x009896800000995d */ /* 0x008fea0003900000 */
[----:B------:R-:W3:Y:S02]  /*9a90*/  @!P1 SYNCS.PHASECHK.TRANS64 P1, [R2+URZ+0x70], R5 ;  /* 0x00007005020095a7 */ /* 0x000ee400080210ff */
[----:B---3--:R-:W-:Y:S05]  /*9aa0*/  @!P1 BRA `(.L_x_48) ;  /* 0xfffffffc00f09947 */ /* 0x008fea000383ffff */
[----:B------:R-:W-:Y:S05]  /*9ab0*/  BRA `(.L_x_145) ;  /* 0xffffff9000447947 */ /* 0x000fea000383ffff */
.L_x_51:
[----:B------:R-:W-:-:S07]  /*9ac0*/  MOV R0, UR4 ;  /* 0x0000000400007c02 */ /* 0x000fce0008000f00 */
.L_x_146:
[----:B--2---:R2:W3:Y:S02]  /*9ad0*/  SYNCS.PHASECHK.TRANS64.TRYWAIT P0, [R0+URZ+0x80], R3 ;  /* 0x00008003000075a7 */ /* 0x0044e400080011ff */
[----:B---3--:R-:W-:Y:S05]  /*9ae0*/  @!P0 NANOSLEEP.SYNCS 0x989680 ;  /* 0x009896800000895d */ /* 0x008fea0003900000 */
[----:B------:R-:W3:Y:S02]  /*9af0*/  @!P0 SYNCS.PHASECHK.TRANS64 P0, [R0+URZ+0x80], R3 ;  /* 0x00008003000085a7 */ /* 0x000ee400080010ff */
[----:B---3--:R-:W-:Y:S05]  /*9b00*/  @!P0 BRA `(.L_x_146) ;  /* 0xfffffffc00f08947 */ /* 0x008fea000383ffff */
[----:B------:R-:W-:Y:S05]  /*9b10*/  BRA `(.L_x_50) ;  /* 0xffffff9000987947 */ /* 0x000fea000383ffff */
.L_x_58:
[----:B-1----:R1:W2:Y:S02]  /*9b20*/  SYNCS.PHASECHK.TRANS64.TRYWAIT P1, [R0+URZ+0x70], R5 ;  /* 0x00007005000075a7 */ /* 0x0022a400080211ff */
[----:B--2---:R-:W-:Y:S05]  /*9b30*/  @!P1 NANOSLEEP.SYNCS 0x989680 ;  /* 0x009896800000995d */ /* 0x004fea0003900000 */
[----:B------:R-:W2:Y:S02]  /*9b40*/  @!P1 SYNCS.PHASECHK.TRANS64 P1, [R0+URZ+0x70], R5 ;  /* 0x00007005000095a7 */ /* 0x000ea400080210ff */
[----:B--2---:R-:W-:Y:S05]  /*9b50*/  @!P1 BRA `(.L_x_58) ;  /* 0xfffffffc00f09947 */ /* 0x004fea000383ffff */
[----:B------:R-:W-:Y:S05]  /*9b60*/  BRA `(.L_x_147) ;  /* 0xffffff98002c7947 */ /* 0x000fea000383ffff */
.L_x_59:
[----:B------:R-:W-:-:S07]  /*9b70*/  MOV R3, UR46 ;  /* 0x0000002e00037c02 */ /* 0x000fce0008000f00 */
.L_x_148:
[----:B-1----:R1:W2:Y:S02]  /*9b80*/  SYNCS.PHASECHK.TRANS64.TRYWAIT P0, [R3+URZ+0xb0], R0 ;  /* 0x0000b000030075a7 */ /* 0x0022a400080011ff */
[----:B--2---:R-:W-:Y:S05]  /*9b90*/  @!P0 NANOSLEEP.SYNCS 0x989680 ;  /* 0x009896800000895d */ /* 0x004fea0003900000 */
[----:B------:R-:W2:Y:S02]  /*9ba0*/  @!P0 SYNCS.PHASECHK.TRANS64 P0, [R3+URZ+0xb0], R0 ;  /* 0x0000b000030085a7 */ /* 0x000ea400080010ff */
[----:B--2---:R-:W-:Y:S05]  /*9bb0*/  @!P0 BRA `(.L_x_148) ;  /* 0xfffffffc00f08947 */ /* 0x004fea000383ffff */
[----:B------:R-:W-:Y:S05]  /*9bc0*/  BRA `(.L_x_149) ;  /* 0xffffff98007c7947 */ /* 0x000fea000383ffff */
.L_x_62:
[----:B------:R-:W-:Y:S07]  /*9bd0*/  MOV R0, UR7 ;  /* 0x0000000700007c02 */ /* 0x000fee0008000f00 */
.L_x_150:
[----:B-1----:R1:W2:Y:S02]  /*9be0*/  SYNCS.PHASECHK.TRANS64.TRYWAIT P0, [R0+URZ], R3 ;  /* 0x00000003000075a7 */ /* 0x0022a400080011ff */
[----:B--2---:R-:W-:Y:S05]  /*9bf0*/  @!P0 NANOSLEEP.SYNCS 0x989680 ;  /* 0x009896800000895d */ /* 0x004fea0003900000 */
[----:B------:R-:W2:Y:S02]  /*9c00*/  @!P0 SYNCS.PHASECHK.TRANS64 P0, [R0+URZ], R3 ;  /* 0x00000003000085a7 */ /* 0x000ea400080010ff */
[----:B--2---:R-:W-:Y:S05]  /*9c10*/  @!P0 BRA `(.L_x_150) ;  /* 0xfffffffc00f08947 */ /* 0x004fea000383ffff */
[----:B------:R-:W-:Y:S05]  /*9c20*/  BRA `(.L_x_61) ;  /* 0xffffff9800987947 */ /* 0x000fea000383ffff */
.L_x_65:
[----:B------:R-:W-:-:S07]  /*9c30*/  MOV R0, UR4 ;  /* 0x0000000400007c02 */ /* 0x000fce0008000f00 */
.L_x_151:
[----:B--2---:R2:W4:Y:S02]  /*9c40*/  SYNCS.PHASECHK.TRANS64.TRYWAIT P0, [R0+URZ], R3 ;  /* 0x00000003000075a7 */ /* 0x00452400080011ff */
[----:B----4-:R-:W-:Y:S05]  /*9c50*/  @!P0 NANOSLEEP.SYNCS 0x989680 ;  /* 0x009896800000895d */ /* 0x010fea0003900000 */
[----:B------:R-:W4:Y:S02]  /*9c60*/  @!P0 SYNCS.PHASECHK.TRANS64 P0, [R0+URZ], R3 ;  /* 0x00000003000085a7 */ /* 0x000f2400080010ff */
[----:B----4-:R-:W-:Y:S05]  /*9c70*/  @!P0 BRA `(.L_x_151) ;  /* 0xfffffffc00f08947 */ /* 0x010fea000383ffff */
[----:B------:R-:W-:Y:S05]  /*9c80*/  BRA `(.L_x_152) ;  /* 0xffffff9c00c47947 */ /* 0x000fea000383ffff */
.L_x_66:
[----:B------:R-:W-:-:S07]  /*9c90*/  MOV R0, UR5 ;  /* 0x0000000500007c02 */ /* 0x000fce0008000f00 */
.L_x_153:
[----:B-1----:R1:W2:Y:S02]  /*9ca0*/  SYNCS.PHASECHK.TRANS64.TRYWAIT P0, [R0+URZ], R3 ;  /* 0x00000003000075a7 */ /* 0x0022a400080011ff */
[----:B--2---:R-:W-:Y:S05]  /*9cb0*/  @!P0 NANOSLEEP.SYNCS 0x989680 ;  /* 0x009896800000895d */ /* 0x004fea0003900000 */
[----:B------:R-:W2:Y:S02]  /*9cc0*/  @!P0 SYNCS.PHASECHK.TRANS64 P0, [R0+URZ], R3 ;  /* 0x00000003000085a7 */ /* 0x000ea400080010ff */
[----:B--2---:R-:W-:Y:S05]  /*9cd0*/  @!P0 BRA `(.L_x_153) ;  /* 0xfffffffc00f08947 */ /* 0x004fea000383ffff */
[----:B------:R-:W-:Y:S05]  /*9ce0*/  BRA `(.L_x_154) ;  /* 0xffffff9c00d07947 */ /* 0x000fea000383ffff */
.L_x_67:
[----:B------:R-:W-:-:S07]  /*9cf0*/  MOV R0, UR5 ;  /* 0x0000000500007c02 */ /* 0x000fce0008000f00 */
.L_x_155:
[----:B-1----:R1:W2:Y:S02]  /*9d00*/  SYNCS.PHASECHK.TRANS64.TRYWAIT P0, [R0+URZ], R3 ;  /* 0x00000003000075a7 */ /* 0x0022a400080011ff */
[----:B--2---:R-:W-:Y:S05]  /*9d10*/  @!P0 NANOSLEEP.SYNCS 0x989680 ;  /* 0x009896800000895d */ /* 0x004fea0003900000 */
[----:B------:R-:W2:Y:S02]  /*9d20*/  @!P0 SYNCS.PHASECHK.TRANS64 P0, [R0+URZ], R3 ;  /* 0x00000003000085a7 */ /* 0x000ea400080010ff */
[----:B--2---:R-:W-:Y:S05]  /*9d30*/  @!P0 BRA `(.L_x_155) ;  /* 0xfffffffc00f08947 */ /* 0x004fea000383ffff */
[----:B------:R-:W-:Y:S05]  /*9d40*/  BRA `(.L_x_156) ;  /* 0xffffff9c00dc7947 */ /* 0x000fea000383ffff */
.L_x_68:
[----:B------:R-:W-:-:S07]  /*9d50*/  MOV R0, UR4 ;  /* 0x0000000400007c02 */ /* 0x000fce0008000f00 */
.L_x_157:
[----:B-1----:R1:W2:Y:S02]  /*9d60*/  SYNCS.PHASECHK.TRANS64.TRYWAIT P0, [R0+URZ], R3 ;  /* 0x00000003000075a7 */ /* 0x0022a400080011ff */
[----:B--2---:R-:W-:Y:S05]  /*9d70*/  @!P0 NANOSLEEP.SYNCS 0x989680 ;  /* 0x009896800000895d */ /* 0x004fea0003900000 */
[----:B------:R-:W2:Y:S02]  /*9d80*/  @!P0 SYNCS.PHASECHK.TRANS64 P0, [R0+URZ], R3 ;  /* 0x00000003000085a7 */ /* 0x000ea400080010ff */
[----:B--2---:R-:W-:Y:S05]  /*9d90*/  @!P0 BRA `(.L_x_157) ;  /* 0xfffffffc00f08947 */ /* 0x004fea000383ffff */
[----:B------:R-:W-:Y:S05]  /*9da0*/  BRA `(.L_x_158) ;  /* 0xffffff9c00e87947 */ /* 0x000fea000383ffff */
.L_x_73:
[----:B--2---:R2:W3:Y:S02]  /*9db0*/  SYNCS.PHASECHK.TRANS64.TRYWAIT P0, [R8+URZ+0x70], R5 ;  /* 0x00007005080075a7 */ /* 0x0044e400080011ff */
[----:B---3--:R-:W-:Y:S05]  /*9dc0*/  @!P0 NANOSLEEP.SYNCS 0x989680 ;  /* 0x009896800000895d */ /* 0x008fea0003900000 */
[----:B------:R-:W3:Y:S02]  /*9dd0*/  @!P0 SYNCS.PHASECHK.TRANS64 P0, [R8+URZ+0x70], R5 ;  /* 0x00007005080085a7 */ /* 0x000ee400080010ff */
[----:B---3--:R-:W-:Y:S05]  /*9de0*/  @!P0 BRA `(.L_x_73) ;  /* 0xfffffffc00f08947 */ /* 0x008fea000383ffff */
[----:B------:R-:W-:Y:S05]  /*9df0*/  BRA `(.L_x_159) ;  /* 0xffffffa4001c7947 */ /* 0x000fea000383ffff */
.L_x_76:
[----:B------:R-:W-:Y:S07]  /*9e00*/  MOV R0, UR21 ;  /* 0x0000001500007c02 */ /* 0x000fee0008000f00 */
.L_x_160:
[----:B--2---:R2:W3:Y:S02]  /*9e10*/  SYNCS.PHASECHK.TRANS64.TRYWAIT P1, [R0+URZ+0x68], R5 ;  /* 0x00006805000075a7 */ /* 0x0044e400080211ff */
[----:B---3--:R-:W-:Y:S05]  /*9e20*/  @!P1 NANOSLEEP.SYNCS 0x989680 ;  /* 0x009896800000995d */ /* 0x008fea0003900000 */
[----:B------:R-:W3:Y:S02]  /*9e30*/  @!P1 SYNCS.PHASECHK.TRANS64 P1, [R0+URZ+0x68], R5 ;  /* 0x00006805000095a7 */ /* 0x000ee400080210ff */
[----:B---3--:R-:W-:Y:S05]  /*9e40*/  @!P1 BRA `(.L_x_160) ;  /* 0xfffffffc00f09947 */ /* 0x008fea000383ffff */
[----:B------:R-:W-:Y:S05]  /*9e50*/  BRA `(.L_x_75) ;  /* 0xffffffa800987947 */ /* 0x000fea000383ffff */
.L_x_79:
[----:B--2---:R-:W-:Y:S07]  /*9e60*/  MOV R5, UR21 ;  /* 0x0000001500057c02 */ /* 0x004fee0008000f00 */
.L_x_161:
[----:B--2---:R2:W3:Y:S02]  /*9e70*/  SYNCS.PHASECHK.TRANS64.TRYWAIT P0, [R5+URZ+0x40], R4 ;  /* 0x00004004050075a7 */ /* 0x0044e400080011ff */
[----:B---3--:R-:W-:Y:S05]  /*9e80*/  @!P0 NANOSLEEP.SYNCS 0x989680 ;  /* 0x009896800000895d */ /* 0x008fea0003900000 */
[----:B------:R-:W3:Y:S02]  /*9e90*/  @!P0 SYNCS.PHASECHK.TRANS64 P0, [R5+URZ+0x40], R4 ;  /* 0x00004004050085a7 */ /* 0x000ee400080010ff */
[----:B---3--:R-:W-:Y:S05]  /*9ea0*/  @!P0 BRA `(.L_x_161) ;  /* 0xfffffffc00f08947 */ /* 0x008fea000383ffff */
[----:B------:R-:W-:Y:S05]  /*9eb0*/  BRA `(.L_x_162) ;  /* 0xffffffa800f07947 */ /* 0x000fea000383ffff */
.L_x_80:
[----:B------:R-:W-:Y:S07]  /*9ec0*/  MOV R5, UR21 ;  /* 0x0000001500057c02 */ /* 0x000fee0008000f00 */
.L_x_163:
[----:B--2---:R2:W3:Y:S02]  /*9ed0*/  SYNCS.PHASECHK.TRANS64.TRYWAIT P0, [R5+URZ+0x48], R4 ;  /* 0x00004804050075a7 */ /* 0x0044e400080011ff */
[----:B---3--:R-:W-:Y:S05]  /*9ee0*/  @!P0 NANOSLEEP.SYNCS 0x989680 ;  /* 0x009896800000895d */ /* 0x008fea0003900000 */
[----:B------:R-:W3:Y:S02]  /*9ef0*/  @!P0 SYNCS.PHASECHK.TRANS64 P0, [R5+URZ+0x48], R4 ;  /* 0x00004804050085a7 */ /* 0x000ee400080010ff */
[----:B---3--:R-:W-:Y:S05]  /*9f00*/  @!P0 BRA `(.L_x_163) ;  /* 0xfffffffc00f08947 */ /* 0x008fea000383ffff */
[----:B------:R-:W-:Y:S05]  /*9f10*/  BRA `(.L_x_164) ;  /* 0xffffffac002c7947 */ /* 0x000fea000383ffff */
.L_x_81:
[----:B--2---:R-:W-:Y:S07]  /*9f20*/  MOV R5, UR21 ;  /* 0x0000001500057c02 */ /* 0x004fee0008000f00 */
.L_x_165:
[----:B--2---:R2:W3:Y:S02]  /*9f30*/  SYNCS.PHASECHK.TRANS64.TRYWAIT P0, [R5+URZ+0x50], R4 ;  /* 0x00005004050075a7 */ /* 0x0044e400080011ff */
[----:B---3--:R-:W-:Y:S05]  /*9f40*/  @!P0 NANOSLEEP.SYNCS 0x989680 ;  /* 0x009896800000895d */ /* 0x008fea0003900000 */
[----:B------:R-:W3:Y:S02]  /*9f50*/  @!P0 SYNCS.PHASECHK.TRANS64 P0, [R5+URZ+0x50], R4 ;  /* 0x00005004050085a7 */ /* 0x000ee400080010ff */
[----:B---3--:R-:W-:Y:S05]  /*9f60*/  @!P0 BRA `(.L_x_165) ;  /* 0xfffffffc00f08947 */ /* 0x008fea000383ffff */
[----:B------:R-:W-:Y:S05]  /*9f70*/  BRA `(.L_x_166) ;  /* 0xffffffac00747947 */ /* 0x000fea000383ffff */
.L_x_82:
[----:B--2---:R-:W-:Y:S07]  /*9f80*/  MOV R5, UR21 ;  /* 0x0000001500057c02 */ /* 0x004fee0008000f00 */
.L_x_167:
[----:B--2---:R2:W3:Y:S02]  /*9f90*/  SYNCS.PHASECHK.TRANS64.TRYWAIT P0, [R5+URZ+0x58], R4 ;  /* 0x00005804050075a7 */ /* 0x0044e400080011ff */
[----:B---3--:R-:W-:Y:S05]  /*9fa0*/  @!P0 NANOSLEEP.SYNCS 0x989680 ;  /* 0x009896800000895d */ /* 0x008fea0003900000 */
[----:B------:R-:W3:Y:S02]  /*9fb0*/  @!P0 SYNCS.PHASECHK.TRANS64 P0, [R5+URZ+0x58], R4 ;  /* 0x00005804050085a7 */ /* 0x000ee400080010ff */
[----:B---3--:R-:W-:Y:S05]  /*9fc0*/  @!P0 BRA `(.L_x_167) ;  /* 0xfffffffc00f08947 */ /* 0x008fea000383ffff */
[----:B------:R-:W-:Y:S05]  /*9fd0*/  BRA `(.L_x_168) ;  /* 0xffffffac00c07947 */ /* 0x000fea000383ffff */
.L_x_84:
[----:B------:R-:W-:-:S07]  /*9fe0*/  MOV R0, UR21 ;  /* 0x0000001500007c02 */ /* 0x000fce0008000f00 */
.L_x_169:
[----:B--2---:R2:W3:Y:S02]  /*9ff0*/  SYNCS.PHASECHK.TRANS64.TRYWAIT P0, [R0+URZ+0x40], R3 ;  /* 0x00004003000075a7 */ /* 0x0044e400080011ff */
[----:B---3--:R-:W-:Y:S05]  /*a000*/  @!P0 NANOSLEEP.SYNCS 0x989680 ;  /* 0x009896800000895d */ /* 0x008fea0003900000 */
[----:B------:R-:W3:Y:S02]  /*a010*/  @!P0 SYNCS.PHASECHK.TRANS64 P0, [R0+URZ+0x40], R3 ;  /* 0x00004003000085a7 */ /* 0x000ee400080010ff */
[----:B---3--:R-:W-:Y:S05]  /*a020*/  @!P0 BRA `(.L_x_169) ;  /* 0xfffffffc00f08947 */ /* 0x008fea000383ffff */
[----:B------:R-:W-:Y:S05]  /*a030*/  BRA `(.L_x_170) ;  /* 0xffffffb000347947 */ /* 0x000fea000383ffff */
.L_x_85:
[----:B--2---:R-:W-:-:S07]  /*a040*/  MOV R0, UR21 ;  /* 0x0000001500007c02 */ /* 0x004fce0008000f00 */
.L_x_171:
[----:B--2---:R2:W3:Y:S02]  /*a050*/  SYNCS.PHASECHK.TRANS64.TRYWAIT P0, [R0+URZ+0x48], R3 ;  /* 0x00004803000075a7 */ /* 0x0044e400080011ff */
[----:B---3--:R-:W-:Y:S05]  /*a060*/  @!P0 NANOSLEEP.SYNCS 0x989680 ;  /* 0x009896800000895d */ /* 0x008fea0003900000 */
[----:B------:R-:W3:Y:S02]  /*a070*/  @!P0 SYNCS.PHASECHK.TRANS64 P0, [R0+URZ+0x48], R3 ;  /* 0x00004803000085a7 */ /* 0x000ee400080010ff */
[----:B---3--:R-:W-:Y:S05]  /*a080*/  @!P0 BRA `(.L_x_171) ;  /* 0xfffffffc00f08947 */ /* 0x008fea000383ffff */
[----:B------:R-:W-:Y:S05]  /*a090*/  BRA `(.L_x_172) ;  /* 0xffffffb000247947 */ /* 0x000fea000383ffff */
.L_x_86:
[----:B--2---:R-:W-:-:S07]  /*a0a0*/  MOV R0, UR21 ;  /* 0x0000001500007c02 */ /* 0x004fce0008000f00 */
.L_x_173:
[----:B--2---:R2:W3:Y:S02]  /*a0b0*/  SYNCS.PHASECHK.TRANS64.TRYWAIT P0, [R0+URZ+0x50], R3 ;  /* 0x00005003000075a7 */ /* 0x0044e400080011ff */
[----:B---3--:R-:W-:Y:S05]  /*a0c0*/  @!P0 NANOSLEEP.SYNCS 0x989680 ;  /* 0x009896800000895d */ /* 0x008fea0003900000 */
[----:B------:R-:W3:Y:S02]  /*a0d0*/  @!P0 SYNCS.PHASECHK.TRANS64 P0, [R0+URZ+0x50], R3 ;  /* 0x00005003000085a7 */ /* 0x000ee400080010ff */
[----:B---3--:R-:W-:Y:S05]  /*a0e0*/  @!P0 BRA `(.L_x_173) ;  /* 0xfffffffc00f08947 */ /* 0x008fea000383ffff */
[----:B------:R-:W-:Y:S05]  /*a0f0*/  BRA `(.L_x_174) ;  /* 0xffffffb000147947 */ /* 0x000fea000383ffff */
.L_x_88:
[----:B-1----:R1:W2:Y:S02]  /*a100*/  SYNCS.PHASECHK.TRANS64.TRYWAIT P0, [R3+URZ+0x70], R0 ;  /* 0x00007000030075a7 */ /* 0x0022a400080011ff */
[----:B--2---:R-:W-:Y:S05]  /*a110*/  @!P0 NANOSLEEP.SYNCS 0x989680 ;  /* 0x009896800000895d */ /* 0x004fea0003900000 */
[----:B------:R-:W2:Y:S02]  /*a120*/  @!P0 SYNCS.PHASECHK.TRANS64 P0, [R3+URZ+0x70], R0 ;  /* 0x00007000030085a7 */ /* 0x000ea400080010ff */
[----:B--2---:R-:W-:Y:S05]  /*a130*/  @!P0 BRA `(.L_x_88) ;  /* 0xfffffffc00f08947 */ /* 0x004fea000383ffff */
[----:B------:R-:W-:Y:S05]  /*a140*/  BRA `(.L_x_175) ;  /* 0xffffffb000e47947 */ /* 0x000fea000383ffff */
.L_x_99:
[----:B-1----:R-:W-:Y:S04]  /*a150*/  MOV R0, UR44 ;  /* 0x0000002c00007c02 */ /* 0x002fe80008000f00 */
[----:B------:R1:W2:Y:S03]  /*a160*/  SYNCS.PHASECHK.TRANS64.TRYWAIT P1, [R0+URZ+0x20], R3 ;  /* 0x00002003000075a7 */ /* 0x0002a600080211ff */
[----:B--2---:R-:W-:Y:S05]  /*a170*/  @!P1 NANOSLEEP.SYNCS 0x989680 ;  /* 0x009896800000995d */ /* 0x004fea0003900000 */
[----:B------:R-:W2:Y:S02]  /*a180*/  @!P1 SYNCS.PHASECHK.TRANS64 P1, [R0+URZ+0x20], R3 ;  /* 0x00002003000095a7 */ /* 0x000ea400080210ff */
[----:B--2---:R-:W-:Y:S05]  /*a190*/  @!P1 BRA `(.L_x_99) ;  /* 0xfffffffc00ec9947 */ /* 0x004fea000383ffff */
[----:B------:R-:W-:Y:S05]  /*a1a0*/  BRA `(.L_x_98) ;  /* 0xffffffc000847947 */ /* 0x000fea000383ffff */
.L_x_101:
[----:B-1----:R1:W4:Y:S02]  /*a1b0*/  SYNCS.PHASECHK.TRANS64.TRYWAIT P0, [R99+URZ+0x90], R2 ;  /* 0x00009002630075a7 */ /* 0x00232400080011ff */
[----:B----4-:R-:W-:Y:S05]  /*a1c0*/  @!P0 NANOSLEEP.SYNCS 0x989680 ;  /* 0x009896800000895d */ /* 0x010fea0003900000 */
[----:B------:R-:W4:Y:S02]  /*a1d0*/  @!P0 SYNCS.PHASECHK.TRANS64 P0, [R99+URZ+0x90], R2 ;  /* 0x00009002630085a7 */ /* 0x000f2400080010ff */
[----:B----4-:R-:W-:Y:S05]  /*a1e0*/  @!P0 BRA `(.L_x_101) ;  /* 0xfffffffc00f08947 */ /* 0x010fea000383ffff */
[----:B------:R-:W-:Y:S05]  /*a1f0*/  BRA `(.L_x_100) ;  /* 0xffffffc000b07947 */ /* 0x000fea000383ffff */
.L_x_110:
[----:B--2---:R2:W3:Y:S02]  /*a200*/  SYNCS.PHASECHK.TRANS64.TRYWAIT P0, [R3+URZ+0x20], R0 ;  /* 0x00002000030075a7 */ /* 0x0044e400080011ff */
[----:B---3--:R-:W-:Y:S05]  /*a210*/  @!P0 NANOSLEEP.SYNCS 0x989680 ;  /* 0x009896800000895d */ /* 0x008fea0003900000 */
[----:B------:R-:W3:Y:S02]  /*a220*/  @!P0 SYNCS.PHASECHK.TRANS64 P0, [R3+URZ+0x20], R0 ;  /* 0x00002000030085a7 */ /* 0x000ee400080010ff */
[----:B---3--:R-:W-:Y:S05]  /*a230*/  @!P0 BRA `(.L_x_110) ;  /* 0xfffffffc00f08947 */ /* 0x008fea000383ffff */
[----:B------:R-:W-:Y:S05]  /*a240*/  BRA `(.L_x_109) ;  /* 0xffffffcc00947947 */ /* 0x000fea000383ffff */
.L_x_118:
[----:B--2---:R2:W3:Y:S02]  /*a250*/  SYNCS.PHASECHK.TRANS64.TRYWAIT P0, [R102+URZ+0x20], R5 ;  /* 0x00002005660075a7 */ /* 0x0044e400080011ff */
[----:B---3--:R-:W-:Y:S05]  /*a260*/  @!P0 NANOSLEEP.SYNCS 0x989680 ;  /* 0x009896800000895d */ /* 0x008fea0003900000 */
[----:B------:R-:W3:Y:S02]  /*a270*/  @!P0 SYNCS.PHASECHK.TRANS64 P0, [R102+URZ+0x20], R5 ;  /* 0x00002005660085a7 */ /* 0x000ee400080010ff */
[----:B---3--:R-:W-:Y:S05]  /*a280*/  @!P0 BRA `(.L_x_118) ;  /* 0xfffffffc00f08947 */ /* 0x008fea000383ffff */
[----:B------:R-:W-:Y:S05]  /*a290*/  BRA `(.L_x_117) ;  /* 0xffffffd8009c7947 */ /* 0x000fea000383ffff */
.L_x_126:
[----:B--2---:R2:W3:Y:S02]  /*a2a0*/  SYNCS.PHASECHK.TRANS64.TRYWAIT P0, [R103+URZ+0x20], R0 ;  /* 0x00002000670075a7 */ /* 0x0044e400080011ff */
[----:B---3--:R-:W-:Y:S05]  /*a2b0*/  @!P0 NANOSLEEP.SYNCS 0x989680 ;  /* 0x009896800000895d */ /* 0x008fea0003900000 */
[----:B------:R-:W3:Y:S02]  /*a2c0*/  @!P0 SYNCS.PHASECHK.TRANS64 P0, [R103+URZ+0x20], R0 ;  /* 0x00002000670085a7 */ /* 0x000ee400080010ff */
[----:B---3--:R-:W-:Y:S05]  /*a2d0*/  @!P0 BRA `(.L_x_126) ;  /* 0xfffffffc00f08947 */ /* 0x008fea000383ffff */
[----:B------:R-:W-:Y:S05]  /*a2e0*/  BRA `(.L_x_125) ;  /* 0xffffffe400a47947 */ /* 0x000fea000383ffff */
        .weak           $__internal_0_$__cuda_sm10x_tcgen05_guardrail_trap_col_being_dealloced_not_returned_by_alloc
        .type           $__internal_0_$__cuda_sm10x_tcgen05_guardrail_trap_col_being_dealloced_not_returned_by_alloc,@function
        .size           $__internal_0_$__cuda_sm10x_tcgen05_guardrail_trap_col_being_dealloced_not_returned_by_alloc,($__internal_1_$__cuda_sm10x_tcgen05_guardrail_trap_phase_invalid_during_alloc - $__internal_0_$__cuda_sm10x_tcgen05_guardrail_trap_col_being_dealloced_not_returned_by_alloc)
$__internal_0_$__cuda_sm10x_tcgen05_guardrail_trap_col_being_dealloced_not_returned_by_alloc:
[----:B------:R-:W-:Y:S05]  /*a2f0*/  BPT.TRAP 0x1 ;  /* 0x000000040000795c */ /* 0x000fea0000300000 */
[----:B------:R-:W-:-:S04]  /*a300*/  HFMA2 R3, -RZ, RZ, 0, 0 ;  /* 0x00000000ff037431 */ /* 0x000fc800000001ff */
[----:B------:R-:W-:Y:S05]  /*a310*/  RET.REL.NODEC R2 `(_ZN7cutlass13device_kernelINS_4gemm6kernel13GemmUniversalIN4cute5tupleIJiiiiEEENS1_10collective13CollectiveMmaINS1_35MainloopSm100TmaUmmaWarpSpecializedILi2ELi2ELi4ENS5_IJNS4_1CILi2EEENSA_ILi1EEESC_EEEEENS5_IJNSA_ILi64EEENSA_ILi256EEENSA_ILi128EEEEEENS_10bfloat16_tENS5_IJlSC_lEEESJ_SK_NS4_8TiledMMAINS4_8MMA_AtomIJNS4_20SM100_MMA_F16BF16_SSISJ_SJ_fLi64ELi256ELNS4_4UMMA5MajorE0ELSP_0ELNSO_7ScaleInE0ELSQ_0EEEEEENS4_6LayoutINS5_IJSC_SC_SC_EEENS5_IJNSA_ILi0EEESV_SV_EEEEENS5_IJNS4_10UnderscoreESY_SY_EEEEENS4_13SM90_TMA_LOADENS4_14ComposedLayoutINS4_7SwizzleILi3ELi4ELi3EEENS4_18smem_ptr_flag_bitsILi16EEENST_INS5_IJNSA_ILi8EEESF_EEENS5_IJSF_SC_EEEEEEEvNS4_8identityENS4_23SM90_TMA_LOAD_MULTICASTES1B_vS1C_EENS_8epilogue10collective18CollectiveEpilogueINS1F_23Sm100TmaWarpSpecializedILi4ELi2ELi32ELb1ELb0EEEJSI_NS5_IJNST_ISF_SC_EES1K_EEESJ_SK_SJ_SK_NS1F_6fusion15FusionCallbacksIS1J_NS1M_17LinearCombinationISJ_fSJ_fLNS_15FloatRoundStyleE2EEESI_S1L_JEEENS4_5SM1004TMEM4LOAD26SM100_TMEM_LOAD_16dp256b8xES11_S1B_NS4_17SM75_U32x4_LDSM_NENS4_14SM90_TMA_STOREES1B_NS4_17SM90_U32x4_STSM_NENS4_39AutoVectorizingCopyWithAssumedAlignmentILi128EEEEEEvvEEEEvNT_6ParamsE) ;  /* 0xffffff5c02387950 */ /* 0x000fea0003c3ffff */
        .weak           $__internal_1_$__cuda_sm10x_tcgen05_guardrail_trap_phase_invalid_during_alloc
        .type           $__internal_1_$__cuda_sm10x_tcgen05_guardrail_trap_phase_invalid_during_alloc,@function
        .size           $__internal_1_$__cuda_sm10x_tcgen05_guardrail_trap_phase_invalid_during_alloc,($__internal_2_$__cuda_sm10x_tcgen05_guardrail_trap_unallocated_columns_being_dealloced - $__internal_1_$__cuda_sm10x_tcgen05_guardrail_trap_phase_invalid_during_alloc)
$__internal_1_$__cuda_sm10x_tcgen05_guardrail_trap_phase_invalid_during_alloc:
[----:B------:R-:W-:Y:S05]  /*a320*/  BPT.TRAP 0x1 ;  /* 0x000000040000795c */ /* 0x000fea0000300000 */
[----:B------:R-:W-:-:S04]  /*a330*/  MOV R5, 0x0 ;  /* 0x0000000000057802 */ /* 0x000fc80000000f00 */
[----:B------:R-:W-:Y:S05]  /*a340*/  RET.REL.NODEC R4 `(_ZN7cutlass13device_kernelINS_4gemm6kernel13GemmUniversalIN4cute5tupleIJiiiiEEENS1_10collective13CollectiveMmaINS1_35MainloopSm100TmaUmmaWarpSpecializedILi2ELi2ELi4ENS5_IJNS4_1CILi2EEENSA_ILi1EEESC_EEEEENS5_IJNSA_ILi64EEENSA_ILi256EEENSA_ILi128EEEEEENS_10bfloat16_tENS5_IJlSC_lEEESJ_SK_NS4_8TiledMMAINS4_8MMA_AtomIJNS4_20SM100_MMA_F16BF16_SSISJ_SJ_fLi64ELi256ELNS4_4UMMA5MajorE0ELSP_0ELNSO_7ScaleInE0ELSQ_0EEEEEENS4_6LayoutINS5_IJSC_SC_SC_EEENS5_IJNSA_ILi0EEESV_SV_EEEEENS5_IJNS4_10UnderscoreESY_SY_EEEEENS4_13SM90_TMA_LOADENS4_14ComposedLayoutINS4_7SwizzleILi3ELi4ELi3EEENS4_18smem_ptr_flag_bitsILi16EEENST_INS5_IJNSA_ILi8EEESF_EEENS5_IJSF_SC_EEEEEEEvNS4_8identityENS4_23SM90_TMA_LOAD_MULTICASTES1B_vS1C_EENS_8epilogue10collective18CollectiveEpilogueINS1F_23Sm100TmaWarpSpecializedILi4ELi2ELi32ELb1ELb0EEEJSI_NS5_IJNST_ISF_SC_EES1K_EEESJ_SK_SJ_SK_NS1F_6fusion15FusionCallbacksIS1J_NS1M_17LinearCombinationISJ_fSJ_fLNS_15FloatRoundStyleE2EEESI_S1L_JEEENS4_5SM1004TMEM4LOAD26SM100_TMEM_LOAD_16dp256b8xES11_S1B_NS4_17SM75_U32x4_LDSM_NENS4_14SM90_TMA_STOREES1B_NS4_17SM90_U32x4_STSM_NENS4_39AutoVectorizingCopyWithAssumedAlignmentILi128EEEEEEvvEEEEvNT_6ParamsE) ;  /* 0xffffff5c042c7950 */ /* 0x000fea0003c3ffff */
        .weak           $__internal_2_$__cuda_sm10x_tcgen05_guardrail_trap_unallocated_columns_being_dealloced
        .type           $__internal_2_$__cuda_sm10x_tcgen05_guardrail_trap_unallocated_columns_being_dealloced,@function
        .size           $__internal_2_$__cuda_sm10x_tcgen05_guardrail_trap_unallocated_columns_being_dealloced,(.L_x_177 - $__internal_2_$__cuda_sm10x_tcgen05_guardrail_trap_unallocated_columns_being_dealloced)
$__internal_2_$__cuda_sm10x_tcgen05_guardrail_trap_unallocated_columns_being_dealloced:
[----:B------:R-:W-:Y:S05]  /*a350*/  BPT.TRAP 0x1 ;  /* 0x000000040000795c */ /* 0x000fea0000300000 */
[----:B------:R-:W-:-:S04]  /*a360*/  HFMA2 R3, -RZ, RZ, 0, 0 ;  /* 0x00000000ff037431 */ /* 0x000fc800000001ff */
[----:B------:R-:W-:Y:S05]  /*a370*/  RET.REL.NODEC R2 `(_ZN7cutlass13device_kernelINS_4gemm6kernel13GemmUniversalIN4cute5tupleIJiiiiEEENS1_10collective13CollectiveMmaINS1_35MainloopSm100TmaUmmaWarpSpecializedILi2ELi2ELi4ENS5_IJNS4_1CILi2EEENSA_ILi1EEESC_EEEEENS5_IJNSA_ILi64EEENSA_ILi256EEENSA_ILi128EEEEEENS_10bfloat16_tENS5_IJlSC_lEEESJ_SK_NS4_8TiledMMAINS4_8MMA_AtomIJNS4_20SM100_MMA_F16BF16_SSISJ_SJ_fLi64ELi256ELNS4_4UMMA5MajorE0ELSP_0ELNSO_7ScaleInE0ELSQ_0EEEEEENS4_6LayoutINS5_IJSC_SC_SC_EEENS5_IJNSA_ILi0EEESV_SV_EEEEENS5_IJNS4_10UnderscoreESY_SY_EEEEENS4_13SM90_TMA_LOADENS4_14ComposedLayoutINS4_7SwizzleILi3ELi4ELi3EEENS4_18smem_ptr_flag_bitsILi16EEENST_INS5_IJNSA_ILi8EEESF_EEENS5_IJSF_SC_EEEEEEEvNS4_8identityENS4_23SM90_TMA_LOAD_MULTICASTES1B_vS1C_EENS_8epilogue10collective18CollectiveEpilogueINS1F_23Sm100TmaWarpSpecializedILi4ELi2ELi32ELb1ELb0EEEJSI_NS5_IJNST_ISF_SC_EES1K_EEESJ_SK_SJ_SK_NS1F_6fusion15FusionCallbacksIS1J_NS1M_17LinearCombinationISJ_fSJ_fLNS_15FloatRoundStyleE2EEESI_S1L_JEEENS4_5SM1004TMEM4LOAD26SM100_TMEM_LOAD_16dp256b8xES11_S1B_NS4_17SM75_U32x4_LDSM_NENS4_14SM90_TMA_STOREES1B_NS4_17SM90_U32x4_STSM_NENS4_39AutoVectorizingCopyWithAssumedAlignmentILi128EEEEEEvvEEEEvNT_6ParamsE) ;  /* 0xffffff5c02207950 */ /* 0x000fea0003c3ffff */
.L_x_176:
[----:B------:R-:W-:-:S00]  /*a380*/  BRA `(.L_x_176) ;  /* 0xfffffffc00fc7947 */ /* 0x000fc0000383ffff */
[----:B------:R-:W-:-:S00]  /*a390*/  NOP ;  /* 0x0000000000007918 */ /* 0x000fc00000000000 */
        /* <DEDUP_REMOVED lines=14> */
.L_x_177:


//--------------------- .nv.global.init           --------------------------
	.section	.nv.global.init,"aw",@progbits
.nv.global.init:
	.type		$str$27,@object
	.size		$str$27,($str$28 - $str$27)
$str$27:
        /*0000*/ 	.byte	0x28, 0x61, 0x64, 0x64, 0x72, 0x65, 0x73, 0x73, 0x20, 0x26, 0x20, 0x6d, 0x61, 0x73, 0x6b, 0x29
        /*0010*/ 	.byte	0x20, 0x3d, 0x3d, 0x20, 0x30, 0x00
	.type		$str$28,@object
	.size		$str$28,($str$26 - $str$28)
$str$28:
        /*0016*/ 	.byte	0x2f, 0x74, 0x6d, 0x70, 0x2f, 0x63, 0x75, 0x74, 0x6c, 0x61, 0x73, 0x73, 0x5f, 0x73, 0x77, 0x65
        /*0026*/ 	.byte	0x65, 0x70, 0x5f, 0x73, 0x72, 0x63, 0x2f, 0x69, 0x6e, 0x63, 0x6c, 0x75, 0x64, 0x65, 0x2f, 0x63
        /*0036*/ 	.byte	0x75, 0x74, 0x65, 0x2f, 0x70, 0x6f, 0x69, 0x6e, 0x74, 0x65, 0x72, 0x5f, 0x66, 0x6c, 0x61, 0x67
        /*0046*/ 	.byte	0x67, 0x65, 0x64, 0x2e, 0x68, 0x70, 0x70, 0x00
	.type		$str$26,@object
	.size		$str$26,($str$25 - $str$26)
$str$26:
        /*004e*/ 	.byte	0x2f, 0x74, 0x6d, 0x70, 0x2f, 0x63, 0x75, 0x74, 0x6c, 0x61, 0x73, 0x73, 0x5f, 0x73, 0x77, 0x65
        /*005e*/ 	.byte	0x65, 0x70, 0x5f, 0x73, 0x72, 0x63, 0x2f, 0x69, 0x6e, 0x63, 0x6c, 0x75, 0x64, 0x65, 0x2f, 0x63
        /*006e*/ 	.byte	0x75, 0x74, 0x65, 0x2f, 0x61, 0x74, 0x6f, 0x6d, 0x2f, 0x63, 0x6f, 0x70, 0x79, 0x5f, 0x74, 0x72
        /*007e*/ 	.byte	0x61, 0x69, 0x74, 0x73, 0x5f, 0x73, 0x6d, 0x31, 0x30, 0x30, 0x2e, 0x68, 0x70, 0x70, 0x00
	.type		$str$25,@object
	.size		$str$25,(__unnamed_1 - $str$25)
$str$25:
        /*008d*/ 	.byte	0x28, 0x28, 0x75, 0x69, 0x6e, 0x74, 0x33, 0x32, 0x5f, 0x74, 0x28, 0x74, 0x68, 0x72, 0x65, 0x61
        /*009d*/ 	.byte	0x64, 0x49, 0x64, 0x78, 0x2e, 0x78, 0x29, 0x20, 0x2f, 0x20, 0x33, 0x32, 0x29, 0x20, 0x25, 0x20
        /*00ad*/ 	.byte	0x34, 0x29, 0x20, 0x3d, 0x3d, 0x20, 0x28, 0x28, 0x28, 0x74, 0x6d, 0x65, 0x6d, 0x5f, 0x61, 0x64
        /*00bd*/ 	.byte	0x64, 0x72, 0x20, 0x3e, 0x3e, 0x20, 0x31, 0x36, 0x29, 0x20, 0x2f, 0x20, 0x33, 0x32, 0x29, 0x20
        /*00cd*/ 	.byte	0x25, 0x20, 0x34, 0x29, 0x00
	.type		__unnamed_1,@object
	.size		__unnamed_1,(__unnamed_2 - __unnamed_1)
__unnamed_1:
        /*00d2*/ 	.byte	0x61, 0x75, 0x74, 0x6f, 0x20, 0x63, 0x75, 0x74, 0x65, 0x3a, 0x3a, 0x61, 0x73, 0x5f, 0x70, 0x6f
        /* <DEDUP_REMOVED lines=24> */
        /*0262*/ 	.byte	0x30, 0x39, 0x36, 0x3e, 0x3e, 0x3e, 0x3e, 0x5d, 0x00
	.type		__unnamed_2,@object
	.size		__unnamed_2,(.L_2 - __unnamed_2)
__unnamed_2:
        /* <DEDUP_REMOVED lines=46> */
        /*054b*/ 	.byte	0x75, 0x74, 0x65, 0x3a, 0x3a, 0x43, 0x3c, 0x30, 0x3e, 0x3e, 0x3e, 0x3e, 0x5d, 0x00
.L_2:


//--------------------- .nv.shared._ZN7cutlass13device_kernelINS_4gemm6kernel13GemmUniversalIN4cute5tupleIJiiiiEEENS1_10collective13CollectiveMmaINS1_35MainloopSm100TmaUmmaWarpSpecializedILi2ELi2ELi4ENS5_IJNS4_1CILi2EEENSA_ILi1EEESC_EEEEENS5_IJNSA_ILi64EEENSA_ILi256EEENSA_ILi128EEEEEENS_10bfloat16_tENS5_IJlSC_lEEESJ_SK_NS4_8TiledMMAINS4_8MMA_AtomIJNS4_20SM100_MMA_F16BF16_SSISJ_SJ_fLi64ELi256ELNS4_4UMMA5MajorE0ELSP_0ELNSO_7ScaleInE0ELSQ_0EEEEEENS4_6LayoutINS5_IJSC_SC_SC_EEENS5_IJNSA_ILi0EEESV_SV_EEEEENS5_IJNS4_10UnderscoreESY_SY_EEEEENS4_13SM90_TMA_LOADENS4_14ComposedLayoutINS4_7SwizzleILi3ELi4ELi3EEENS4_18smem_ptr_flag_bitsILi16EEENST_INS5_IJNSA_ILi8EEESF_EEENS5_IJSF_SC_EEEEEEEvNS4_8identityENS4_23SM90_TMA_LOAD_MULTICASTES1B_vS1C_EENS_8epilogue10collective18CollectiveEpilogueINS1F_23Sm100TmaWarpSpecializedILi4ELi2ELi32ELb1ELb0EEEJSI_NS5_IJNST_ISF_SC_EES1K_EEESJ_SK_SJ_SK_NS1F_6fusion15FusionCallbacksIS1J_NS1M_17LinearCombinationISJ_fSJ_fLNS_15FloatRoundStyleE2EEESI_S1L_JEEENS4_5SM1004TMEM4LOAD26SM100_TMEM_LOAD_16dp256b8xES11_S1B_NS4_17SM75_U32x4_LDSM_NENS4_14SM90_TMA_STOREES1B_NS4_17SM90_U32x4_STSM_NENS4_39AutoVectorizingCopyWithAssumedAlignmentILi128EEEEEEvvEEEEvNT_6ParamsE --------------------------
	.section	.nv.shared._ZN7cutlass13device_kernelINS_4gemm6kernel13GemmUniversalIN4cute5tupleIJiiiiEEENS1_10collective13CollectiveMmaINS1_35MainloopSm100TmaUmmaWarpSpecializedILi2ELi2ELi4ENS5_IJNS4_1CILi2EEENSA_ILi1EEESC_EEEEENS5_IJNSA_ILi64EEENSA_ILi256EEENSA_ILi128EEEEEENS_10bfloat16_tENS5_IJlSC_lEEESJ_SK_NS4_8TiledMMAINS4_8MMA_AtomIJNS4_20SM100_MMA_F16BF16_SSISJ_SJ_fLi64ELi256ELNS4_4UMMA5MajorE0ELSP_0ELNSO_7ScaleInE0ELSQ_0EEEEEENS4_6LayoutINS5_IJSC_SC_SC_EEENS5_IJNSA_ILi0EEESV_SV_EEEEENS5_IJNS4_10UnderscoreESY_SY_EEEEENS4_13SM90_TMA_LOADENS4_14ComposedLayoutINS4_7SwizzleILi3ELi4ELi3EEENS4_18smem_ptr_flag_bitsILi16EEENST_INS5_IJNSA_ILi8EEESF_EEENS5_IJSF_SC_EEEEEEEvNS4_8identityENS4_23SM90_TMA_LOAD_MULTICASTES1B_vS1C_EENS_8epilogue10collective18CollectiveEpilogueINS1F_23Sm100TmaWarpSpecializedILi4ELi2ELi32ELb1ELb0EEEJSI_NS5_IJNST_ISF_SC_EES1K_EEESJ_SK_SJ_SK_NS1F_6fusion15FusionCallbacksIS1J_NS1M_17LinearCombinationISJ_fSJ_fLNS_15FloatRoundStyleE2EEESI_S1L_JEEENS4_5SM1004TMEM4LOAD26SM100_TMEM_LOAD_16dp256b8xES11_S1B_NS4_17SM75_U32x4_LDSM_NENS4_14SM90_TMA_STOREES1B_NS4_17SM90_U32x4_STSM_NENS4_39AutoVectorizingCopyWithAssumedAlignmentILi128EEEEEEvvEEEEvNT_6ParamsE,"aw",@nobits
	.sectionflags	@""
	.align	16
	.zero		1024


//--------------------- .nv.shared.reserved.0     --------------------------
	.section	.nv.shared.reserved.0,"aw",@nobits
	.weak		__nv_reservedSMEM_offset_0_alias
	.size		__nv_reservedSMEM_offset_0_alias, 0, 64
	.other		__nv_reservedSMEM_offset_0_alias,@"STO_CUDA_RESERVED_SHARED STV_DEFAULT"
__nv_reservedSMEM_offset_0_alias:
	.zero		0
.nv.shared.reserved.0:
	.zero		64
	.weak		__nv_reservedSMEM_tcgen05_partition
	.type		__nv_reservedSMEM_tcgen05_partition,@object
	.size		__nv_reservedSMEM_tcgen05_partition,(.L_0 - __nv_reservedSMEM_tcgen05_partition)
__nv_reservedSMEM_tcgen05_partition:
	.zero		32
.L_0:


//--------------------- .nv.global                --------------------------
	.section	.nv.global,"aw",@nobits
.nv.global:
	.type		_ZN40_INTERNAL_327172ca_4_k_cu_f3926f62_251334cute1_E,@object
	.size		_ZN40_INTERNAL_327172ca_4_k_cu_f3926f62_251334cute1_E,(_ZN40_INTERNAL_327172ca_4_k_cu_f3926f62_251334cuda3std3__45__cpo6cbeginE - _ZN40_INTERNAL_327172ca_4_k_cu_f3926f62_251334cute1_E)
_ZN40_INTERNAL_327172ca_4_k_cu_f3926f62_251334cute1_E:
	.zero		1
	.type		_ZN40_INTERNAL_327172ca_4_k_cu_f3926f62_251334cuda3std3__45__cpo6cbeginE,@object
	.size		_ZN40_INTERNAL_327172ca_4_k_cu_f3926f62_251334cuda3std3__45__cpo6cbeginE,(_ZN40_INTERNAL_327172ca_4_k_cu_f3926f62_251334cuda3std3__48in_placeE - _ZN40_INTERNAL_327172ca_4_k_cu_f3926f62_251334cuda3std3__45__cpo6cbeginE)
_ZN40_INTERNAL_327172ca_4_k_cu_f3926f62_251334cuda3std3__45__cpo6cbeginE:
	.zero		1
	.type		_ZN40_INTERNAL_327172ca_4_k_cu_f3926f62_251334cuda3std3__48in_placeE,@object
	.size		_ZN40_INTERNAL_327172ca_4_k_cu_f3926f62_251334cuda3std3__48in_placeE,(_ZN40_INTERNAL_327172ca_4_k_cu_f3926f62_251334cuda3std6ranges3__45__cpo9iter_moveE - _ZN40_INTERNAL_327172ca_4_k_cu_f3926f62_251334cuda3std3__48in_placeE)
_ZN40_INTERNAL_327172ca_4_k_cu_f3926f62_251334cuda3std3__48in_placeE:
	.zero		1
	.type		_ZN40_INTERNAL_327172ca_4_k_cu_f3926f62_251334cuda3std6ranges3__45__cpo9iter_moveE,@object
	.size		_ZN40_INTERNAL_327172ca_4_k_cu_f3926f62_251334cuda3std6ranges3__45__cpo9iter_moveE,(_ZN40_INTERNAL_327172ca_4_k_cu_f3926f62_251334cuda3std3__45__cpo5beginE - _ZN40_INTERNAL_327172ca_4_k_cu_f3926f62_251334cuda3std6ranges3__45__cpo9iter_moveE)
_ZN40_INTERNAL_327172ca_4_k_cu_f3926f62_251334cuda3std6ranges3__45__cpo9iter_moveE:
	.zero		1
	.type		_ZN40_INTERNAL_327172ca_4_k_cu_f3926f62_251334cuda3std3__45__cpo5beginE,@object
	.size		_ZN40_INTERNAL_327172ca_4_k_cu_f3926f62_251334cuda3std3__45__cpo5beginE,(_ZN40_INTERNAL_327172ca_4_k_cu_f3926f62_251334cuda3std3__442_GLOBAL__N__327172ca_4_k_cu_f3926f62_251336ignoreE - _ZN40_INTERNAL_327172ca_4_k_cu_f3926f62_251334cuda3std3__45__cpo5beginE)
_ZN40_INTERNAL_327172ca_4_k_cu_f3926f62_251334cuda3std3__45__cpo5beginE:
	.zero		1
	.type		_ZN40_INTERNAL_327172ca_4_k_cu_f3926f62_251334cuda3std3__442_GLOBAL__N__327172ca_4_k_cu_f3926f62_251336ignoreE,@object
	.size		_ZN40_INTERNAL_327172ca_4_k_cu_f3926f62_251334cuda3std3__442_GLOBAL__N__327172ca_4_k_cu_f3926f62_251336ignoreE,(_ZN40_INTERNAL_327172ca_4_k_cu_f3926f62_251334cute7productE - _ZN40_INTERNAL_327172ca_4_k_cu_f3926f62_251334cuda3std3__442_GLOBAL__N__327172ca_4_k_cu_f3926f62_251336ignoreE)
_ZN40_INTERNAL_327172ca_4_k_cu_f3926f62_251334cuda3std3__442_GLOBAL__N__327172ca_4_k_cu_f3926f62_251336ignoreE:
	.zero		1
	.type		_ZN40_INTERNAL_327172ca_4_k_cu_f3926f62_251334cute7productE,@object
	.size		_ZN40_INTERNAL_327172ca_4_k_cu_f3926f62_251334cute7productE,(_ZN40_INTERNAL_327172ca_4_k_cu_f3926f62_251334cuda3std3__45__cpo3endE - _ZN40_INTERNAL_327172ca_4_k_cu_f3926f62_251334cute7productE)
_ZN40_INTERNAL_327172ca_4_k_cu_f3926f62_251334cute7productE:
	.zero		1
	.type		_ZN40_INTERNAL_327172ca_4_k_cu_f3926f62_251334cuda3std3__45__cpo3endE,@object
	.size		_ZN40_INTERNAL_327172ca_4_k_cu_f3926f62_251334cuda3std3__45__cpo3endE,(_ZN40_INTERNAL_327172ca_4_k_cu_f3926f62_251334cuda3std3__419piecewise_constructE - _ZN40_INTERNAL_327172ca_4_k_cu_f3926f62_251334cuda3std3__45__cpo3endE)
_ZN40_INTERNAL_327172ca_4_k_cu_f3926f62_251334cuda3std3__45__cpo3endE:
	.zero		1
	.type		_ZN40_INTERNAL_327172ca_4_k_cu_f3926f62_251334cuda3std3__419piecewise_constructE,@object
	.size		_ZN40_INTERNAL_327172ca_4_k_cu_f3926f62_251334cuda3std3__419piecewise_constructE,(_ZN40_INTERNAL_327172ca_4_k_cu_f3926f62_251334cuda3std3__45__cpo4cendE - _ZN40_INTERNAL_327172ca_4_k_cu_f3926f62_251334cuda3std3__419piecewise_constructE)
_ZN40_INTERNAL_327172ca_4_k_cu_f3926f62_251334cuda3std3__419piecewise_constructE:
	.zero		1
	.type		_ZN40_INTERNAL_327172ca_4_k_cu_f3926f62_251334cuda3std3__45__cpo4cendE,@object
	.size		_ZN40_INTERNAL_327172ca_4_k_cu_f3926f62_251334cuda3std3__45__cpo4cendE,(_ZN40_INTERNAL_327172ca_4_k_cu_f3926f62_251334cuda3std6ranges3__45__cpo4swapE - _ZN40_INTERNAL_327172ca_4_k_cu_f3926f62_251334cuda3std3__45__cpo4cendE)
_ZN40_INTERNAL_327172ca_4_k_cu_f3926f62_251334cuda3std3__45__cpo4cendE:
	.zero		1
	.type		_ZN40_INTERNAL_327172ca_4_k_cu_f3926f62_251334cuda3std6ranges3__45__cpo4swapE,@object
	.size		_ZN40_INTERNAL_327172ca_4_k_cu_f3926f62_251334cuda3std6ranges3__45__cpo4swapE,(.L_10 - _ZN40_INTERNAL_327172ca_4_k_cu_f3926f62_251334cuda3std6ranges3__45__cpo4swapE)
_ZN40_INTERNAL_327172ca_4_k_cu_f3926f62_251334cuda3std6ranges3__45__cpo4swapE:
	.zero		1
.L_10:


//--------------------- .nv.constant0._ZN7cutlass13device_kernelINS_4gemm6kernel13GemmUniversalIN4cute5tupleIJiiiiEEENS1_10collective13CollectiveMmaINS1_35MainloopSm100TmaUmmaWarpSpecializedILi2ELi2ELi4ENS5_IJNS4_1CILi2EEENSA_ILi1EEESC_EEEEENS5_IJNSA_ILi64EEENSA_ILi256EEENSA_ILi128EEEEEENS_10bfloat16_tENS5_IJlSC_lEEESJ_SK_NS4_8TiledMMAINS4_8MMA_AtomIJNS4_20SM100_MMA_F16BF16_SSISJ_SJ_fLi64ELi256ELNS4_4UMMA5MajorE0ELSP_0ELNSO_7ScaleInE0ELSQ_0EEEEEENS4_6LayoutINS5_IJSC_SC_SC_EEENS5_IJNSA_ILi0EEESV_SV_EEEEENS5_IJNS4_10UnderscoreESY_SY_EEEEENS4_13SM90_TMA_LOADENS4_14ComposedLayoutINS4_7SwizzleILi3ELi4ELi3EEENS4_18smem_ptr_flag_bitsILi16EEENST_INS5_IJNSA_ILi8EEESF_EEENS5_IJSF_SC_EEEEEEEvNS4_8identityENS4_23SM90_TMA_LOAD_MULTICASTES1B_vS1C_EENS_8epilogue10collective18CollectiveEpilogueINS1F_23Sm100TmaWarpSpecializedILi4ELi2ELi32ELb1ELb0EEEJSI_NS5_IJNST_ISF_SC_EES1K_EEESJ_SK_SJ_SK_NS1F_6fusion15FusionCallbacksIS1J_NS1M_17LinearCombinationISJ_fSJ_fLNS_15FloatRoundStyleE2EEESI_S1L_JEEENS4_5SM1004TMEM4LOAD26SM100_TMEM_LOAD_16dp256b8xES11_S1B_NS4_17SM75_U32x4_LDSM_NENS4_14SM90_TMA_STOREES1B_NS4_17SM90_U32x4_STSM_NENS4_39AutoVectorizingCopyWithAssumedAlignmentILi128EEEEEEvvEEEEvNT_6ParamsE --------------------------
	.section	.nv.constant0._ZN7cutlass13device_kernelINS_4gemm6kernel13GemmUniversalIN4cute5tupleIJiiiiEEENS1_10collective13CollectiveMmaINS1_35MainloopSm100TmaUmmaWarpSpecializedILi2ELi2ELi4ENS5_IJNS4_1CILi2EEENSA_ILi1EEESC_EEEEENS5_IJNSA_ILi64EEENSA_ILi256EEENSA_ILi128EEEEEENS_10bfloat16_tENS5_IJlSC_lEEESJ_SK_NS4_8TiledMMAINS4_8MMA_AtomIJNS4_20SM100_MMA_F16BF16_SSISJ_SJ_fLi64ELi256ELNS4_4UMMA5MajorE0ELSP_0ELNSO_7ScaleInE0ELSQ_0EEEEEENS4_6LayoutINS5_IJSC_SC_SC_EEENS5_IJNSA_ILi0EEESV_SV_EEEEENS5_IJNS4_10UnderscoreESY_SY_EEEEENS4_13SM90_TMA_LOADENS4_14ComposedLayoutINS4_7SwizzleILi3ELi4ELi3EEENS4_18smem_ptr_flag_bitsILi16EEENST_INS5_IJNSA_ILi8EEESF_EEENS5_IJSF_SC_EEEEEEEvNS4_8identityENS4_23SM90_TMA_LOAD_MULTICASTES1B_vS1C_EENS_8epilogue10collective18CollectiveEpilogueINS1F_23Sm100TmaWarpSpecializedILi4ELi2ELi32ELb1ELb0EEEJSI_NS5_IJNST_ISF_SC_EES1K_EEESJ_SK_SJ_SK_NS1F_6fusion15FusionCallbacksIS1J_NS1M_17LinearCombinationISJ_fSJ_fLNS_15FloatRoundStyleE2EEESI_S1L_JEEENS4_5SM1004TMEM4LOAD26SM100_TMEM_LOAD_16dp256b8xES11_S1B_NS4_17SM75_U32x4_LDSM_NENS4_14SM90_TMA_STOREES1B_NS4_17SM90_U32x4_STSM_NENS4_39AutoVectorizingCopyWithAssumedAlignmentILi128EEEEEEvvEEEEvNT_6ParamsE,"a",@progbits
	.sectionflags	@""
	.align	4
.nv.constant0._ZN7cutlass13device_kernelINS_4gemm6kernel13GemmUniversalIN4cute5tupleIJiiiiEEENS1_10collective13CollectiveMmaINS1_35MainloopSm100TmaUmmaWarpSpecializedILi2ELi2ELi4ENS5_IJNS4_1CILi2EEENSA_ILi1EEESC_EEEEENS5_IJNSA_ILi64EEENSA_ILi256EEENSA_ILi128EEEEEENS_10bfloat16_tENS5_IJlSC_lEEESJ_SK_NS4_8TiledMMAINS4_8MMA_AtomIJNS4_20SM100_MMA_F16BF16_SSISJ_SJ_fLi64ELi256ELNS4_4UMMA5MajorE0ELSP_0ELNSO_7ScaleInE0ELSQ_0EEEEEENS4_6LayoutINS5_IJSC_SC_SC_EEENS5_IJNSA_ILi0EEESV_SV_EEEEENS5_IJNS4_10UnderscoreESY_SY_EEEEENS4_13SM90_TMA_LOADENS4_14ComposedLayoutINS4_7SwizzleILi3ELi4ELi3EEENS4_18smem_ptr_flag_bitsILi16EEENST_INS5_IJNSA_ILi8EEESF_EEENS5_IJSF_SC_EEEEEEEvNS4_8identityENS4_23SM90_TMA_LOAD_MULTICASTES1B_vS1C_EENS_8epilogue10collective18CollectiveEpilogueINS1F_23Sm100TmaWarpSpecializedILi4ELi2ELi32ELb1ELb0EEEJSI_NS5_IJNST_ISF_SC_EES1K_EEESJ_SK_SJ_SK_NS1F_6fusion15FusionCallbacksIS1J_NS1M_17LinearCombinationISJ_fSJ_fLNS_15FloatRoundStyleE2EEESI_S1L_JEEENS4_5SM1004TMEM4LOAD26SM100_TMEM_LOAD_16dp256b8xES11_S1B_NS4_17SM75_U32x4_LDSM_NENS4_14SM90_TMA_STOREES1B_NS4_17SM90_U32x4_STSM_NENS4_39AutoVectorizingCopyWithAssumedAlignmentILi128EEEEEEvvEEEEvNT_6ParamsE:
	.zero		2944


//--------------------- SYMBOLS --------------------------

	.type		.nv.reservedSmem.offset0,@object
	.size		.nv.reservedSmem.offset0,0x4
	.type		.nv.reservedSmem.cap,@object
	.size		.nv.reservedSmem.cap,0x4
	.type		__assertfail,@function
